//
// Generated by NVIDIA NVVM Compiler
//
// Compiler Build ID: CL-36424714
// Cuda compilation tools, release 13.0, V13.0.88
// Based on NVVM 20.0.0
//

.version 9.0
.target sm_100
.address_size 64

	// .globl	_Z14leap_frog_1p_2P6float4S0_S0_f
.global .align 8 .u64 a;
.global .align 8 .u64 r;
.global .align 8 .u64 v;
.extern .shared .align 16 .b8 shared[];

.visible .entry _Z14leap_frog_1p_2P6float4S0_S0_f(
	.param .u64 .ptr .align 1 _Z14leap_frog_1p_2P6float4S0_S0_f_param_0,
	.param .u64 .ptr .align 1 _Z14leap_frog_1p_2P6float4S0_S0_f_param_1,
	.param .u64 .ptr .align 1 _Z14leap_frog_1p_2P6float4S0_S0_f_param_2,
	.param .f32 _Z14leap_frog_1p_2P6float4S0_S0_f_param_3
)
{
	.reg .b32 	%r<7>;
	.reg .b32 	%f<21>;
	.reg .b64 	%rd<11>;

	ld.param.u64 	%rd1, [_Z14leap_frog_1p_2P6float4S0_S0_f_param_0];
	ld.param.u64 	%rd2, [_Z14leap_frog_1p_2P6float4S0_S0_f_param_1];
	ld.param.u64 	%rd3, [_Z14leap_frog_1p_2P6float4S0_S0_f_param_2];
	ld.param.f32 	%f1, [_Z14leap_frog_1p_2P6float4S0_S0_f_param_3];
	cvta.to.global.u64 	%rd4, %rd3;
	cvta.to.global.u64 	%rd5, %rd1;
	cvta.to.global.u64 	%rd6, %rd2;
	mov.u32 	%r1, %tid.x;
	mov.u32 	%r2, %ctaid.x;
	mov.u32 	%r3, %ntid.x;
	shl.b32 	%r4, %r2, 8;
	shr.s32 	%r5, %r4, 8;
	mad.lo.s32 	%r6, %r5, %r3, %r1;
	mul.wide.s32 	%rd7, %r6, 16;
	add.s64 	%rd8, %rd6, %rd7;
	.pragma "used_bytes_mask 4095";
	ld.global.v4.f32 	{%f2, %f3, %f4, %f5}, [%rd8];
	add.s64 	%rd9, %rd5, %rd7;
	.pragma "used_bytes_mask 4095";
	ld.global.v4.f32 	{%f6, %f7, %f8, %f9}, [%rd9];
	fma.rn.f32 	%f10, %f1, %f6, %f2;
	fma.rn.f32 	%f11, %f1, %f7, %f3;
	fma.rn.f32 	%f12, %f1, %f8, %f4;
	add.s64 	%rd10, %rd4, %rd7;
	.pragma "used_bytes_mask 4095";
	ld.global.v4.f32 	{%f13, %f14, %f15, %f16}, [%rd10];
	fma.rn.f32 	%f17, %f1, %f10, %f13;
	fma.rn.f32 	%f18, %f1, %f11, %f14;
	st.global.v2.f32 	[%rd10], {%f17, %f18};
	fma.rn.f32 	%f19, %f1, %f12, %f15;
	st.global.f32 	[%rd10+8], %f19;
	mov.f32 	%f20, 0f00000000;
	st.global.v4.f32 	[%rd8], {%f10, %f11, %f12, %f20};
	ret;

}
	// .globl	_Z3accP6float4S0_ff
.visible .entry _Z3accP6float4S0_ff(
	.param .u64 .ptr .align 1 _Z3accP6float4S0_ff_param_0,
	.param .u64 .ptr .align 1 _Z3accP6float4S0_ff_param_1,
	.param .f32 _Z3accP6float4S0_ff_param_2,
	.param .f32 _Z3accP6float4S0_ff_param_3
)
{
	.reg .pred 	%p<6>;
	.reg .b32 	%r<43>;
	.reg .b32 	%f<647>;
	.reg .b64 	%rd<11>;

	ld.param.u64 	%rd3, [_Z3accP6float4S0_ff_param_0];
	ld.param.u64 	%rd2, [_Z3accP6float4S0_ff_param_1];
	ld.param.f32 	%f28, [_Z3accP6float4S0_ff_param_2];
	ld.param.f32 	%f29, [_Z3accP6float4S0_ff_param_3];
	cvta.to.global.u64 	%rd1, %rd3;
	mov.u32 	%r1, %tid.x;
	mov.u32 	%r21, %ctaid.x;
	mov.u32 	%r2, %ntid.x;
	shl.b32 	%r22, %r21, 8;
	shr.s32 	%r23, %r22, 8;
	mad.lo.s32 	%r3, %r23, %r2, %r1;
	mul.wide.s32 	%rd4, %r3, 16;
	add.s64 	%rd5, %rd1, %rd4;
	.pragma "used_bytes_mask 4095";
	ld.global.v4.f32 	{%f1, %f2, %f3, %f31}, [%rd5];
	mov.u32 	%r4, %nctaid.x;
	shl.b32 	%r24, %r1, 4;
	mov.u32 	%r25, shared;
	add.s32 	%r5, %r25, %r24;
	and.b32  	%r6, %r2, 31;
	and.b32  	%r7, %r2, 2016;
	and.b32  	%r26, %r2, -32;
	neg.s32 	%r8, %r26;
	mov.f32 	%f637, 0f00000000;
	mov.b32 	%r37, 0;
	mov.f32 	%f636, %f637;
	mov.f32 	%f635, %f637;
$L__BB1_1:
	setp.lt.u32 	%p1, %r2, 32;
	shl.b32 	%r28, %r37, 8;
	shr.s32 	%r29, %r28, 8;
	mad.lo.s32 	%r30, %r29, %r2, %r1;
	mul.wide.u32 	%rd6, %r30, 16;
	add.s64 	%rd7, %rd1, %rd6;
	ld.global.v4.f32 	{%f33, %f34, %f35, %f36}, [%rd7];
	st.shared.v4.f32 	[%r5], {%f33, %f34, %f35, %f36};
	bar.sync 	0;
	mov.b32 	%r41, 0;
	@%p1 bra 	$L__BB1_4;
	add.s32 	%r38, %r25, 256;
	mov.u32 	%r39, %r8;
$L__BB1_3:
	.pragma "nounroll";
	ld.shared.v4.f32 	{%f37, %f38, %f39, %f40}, [%r38+-256];
	sub.f32 	%f41, %f37, %f1;
	sub.f32 	%f42, %f38, %f2;
	sub.f32 	%f43, %f39, %f3;
	mul.f32 	%f44, %f42, %f42;
	fma.rn.f32 	%f45, %f41, %f41, %f44;
	fma.rn.f32 	%f46, %f43, %f43, %f45;
	add.f32 	%f47, %f28, %f46;
	mul.f32 	%f48, %f47, %f47;
	mul.f32 	%f49, %f47, %f48;
	rsqrt.approx.f32 	%f50, %f49;
	mul.f32 	%f51, %f40, %f50;
	fma.rn.f32 	%f52, %f41, %f51, %f635;
	fma.rn.f32 	%f53, %f42, %f51, %f636;
	fma.rn.f32 	%f54, %f43, %f51, %f637;
	ld.shared.v4.f32 	{%f55, %f56, %f57, %f58}, [%r38+-240];
	sub.f32 	%f59, %f55, %f1;
	sub.f32 	%f60, %f56, %f2;
	sub.f32 	%f61, %f57, %f3;
	mul.f32 	%f62, %f60, %f60;
	fma.rn.f32 	%f63, %f59, %f59, %f62;
	fma.rn.f32 	%f64, %f61, %f61, %f63;
	add.f32 	%f65, %f28, %f64;
	mul.f32 	%f66, %f65, %f65;
	mul.f32 	%f67, %f65, %f66;
	rsqrt.approx.f32 	%f68, %f67;
	mul.f32 	%f69, %f58, %f68;
	fma.rn.f32 	%f70, %f59, %f69, %f52;
	fma.rn.f32 	%f71, %f60, %f69, %f53;
	fma.rn.f32 	%f72, %f61, %f69, %f54;
	ld.shared.v4.f32 	{%f73, %f74, %f75, %f76}, [%r38+-224];
	sub.f32 	%f77, %f73, %f1;
	sub.f32 	%f78, %f74, %f2;
	sub.f32 	%f79, %f75, %f3;
	mul.f32 	%f80, %f78, %f78;
	fma.rn.f32 	%f81, %f77, %f77, %f80;
	fma.rn.f32 	%f82, %f79, %f79, %f81;
	add.f32 	%f83, %f28, %f82;
	mul.f32 	%f84, %f83, %f83;
	mul.f32 	%f85, %f83, %f84;
	rsqrt.approx.f32 	%f86, %f85;
	mul.f32 	%f87, %f76, %f86;
	fma.rn.f32 	%f88, %f77, %f87, %f70;
	fma.rn.f32 	%f89, %f78, %f87, %f71;
	fma.rn.f32 	%f90, %f79, %f87, %f72;
	ld.shared.v4.f32 	{%f91, %f92, %f93, %f94}, [%r38+-208];
	sub.f32 	%f95, %f91, %f1;
	sub.f32 	%f96, %f92, %f2;
	sub.f32 	%f97, %f93, %f3;
	mul.f32 	%f98, %f96, %f96;
	fma.rn.f32 	%f99, %f95, %f95, %f98;
	fma.rn.f32 	%f100, %f97, %f97, %f99;
	add.f32 	%f101, %f28, %f100;
	mul.f32 	%f102, %f101, %f101;
	mul.f32 	%f103, %f101, %f102;
	rsqrt.approx.f32 	%f104, %f103;
	mul.f32 	%f105, %f94, %f104;
	fma.rn.f32 	%f106, %f95, %f105, %f88;
	fma.rn.f32 	%f107, %f96, %f105, %f89;
	fma.rn.f32 	%f108, %f97, %f105, %f90;
	ld.shared.v4.f32 	{%f109, %f110, %f111, %f112}, [%r38+-192];
	sub.f32 	%f113, %f109, %f1;
	sub.f32 	%f114, %f110, %f2;
	sub.f32 	%f115, %f111, %f3;
	mul.f32 	%f116, %f114, %f114;
	fma.rn.f32 	%f117, %f113, %f113, %f116;
	fma.rn.f32 	%f118, %f115, %f115, %f117;
	add.f32 	%f119, %f28, %f118;
	mul.f32 	%f120, %f119, %f119;
	mul.f32 	%f121, %f119, %f120;
	rsqrt.approx.f32 	%f122, %f121;
	mul.f32 	%f123, %f112, %f122;
	fma.rn.f32 	%f124, %f113, %f123, %f106;
	fma.rn.f32 	%f125, %f114, %f123, %f107;
	fma.rn.f32 	%f126, %f115, %f123, %f108;
	ld.shared.v4.f32 	{%f127, %f128, %f129, %f130}, [%r38+-176];
	sub.f32 	%f131, %f127, %f1;
	sub.f32 	%f132, %f128, %f2;
	sub.f32 	%f133, %f129, %f3;
	mul.f32 	%f134, %f132, %f132;
	fma.rn.f32 	%f135, %f131, %f131, %f134;
	fma.rn.f32 	%f136, %f133, %f133, %f135;
	add.f32 	%f137, %f28, %f136;
	mul.f32 	%f138, %f137, %f137;
	mul.f32 	%f139, %f137, %f138;
	rsqrt.approx.f32 	%f140, %f139;
	mul.f32 	%f141, %f130, %f140;
	fma.rn.f32 	%f142, %f131, %f141, %f124;
	fma.rn.f32 	%f143, %f132, %f141, %f125;
	fma.rn.f32 	%f144, %f133, %f141, %f126;
	ld.shared.v4.f32 	{%f145, %f146, %f147, %f148}, [%r38+-160];
	sub.f32 	%f149, %f145, %f1;
	sub.f32 	%f150, %f146, %f2;
	sub.f32 	%f151, %f147, %f3;
	mul.f32 	%f152, %f150, %f150;
	fma.rn.f32 	%f153, %f149, %f149, %f152;
	fma.rn.f32 	%f154, %f151, %f151, %f153;
	add.f32 	%f155, %f28, %f154;
	mul.f32 	%f156, %f155, %f155;
	mul.f32 	%f157, %f155, %f156;
	rsqrt.approx.f32 	%f158, %f157;
	mul.f32 	%f159, %f148, %f158;
	fma.rn.f32 	%f160, %f149, %f159, %f142;
	fma.rn.f32 	%f161, %f150, %f159, %f143;
	fma.rn.f32 	%f162, %f151, %f159, %f144;
	ld.shared.v4.f32 	{%f163, %f164, %f165, %f166}, [%r38+-144];
	sub.f32 	%f167, %f163, %f1;
	sub.f32 	%f168, %f164, %f2;
	sub.f32 	%f169, %f165, %f3;
	mul.f32 	%f170, %f168, %f168;
	fma.rn.f32 	%f171, %f167, %f167, %f170;
	fma.rn.f32 	%f172, %f169, %f169, %f171;
	add.f32 	%f173, %f28, %f172;
	mul.f32 	%f174, %f173, %f173;
	mul.f32 	%f175, %f173, %f174;
	rsqrt.approx.f32 	%f176, %f175;
	mul.f32 	%f177, %f166, %f176;
	fma.rn.f32 	%f178, %f167, %f177, %f160;
	fma.rn.f32 	%f179, %f168, %f177, %f161;
	fma.rn.f32 	%f180, %f169, %f177, %f162;
	ld.shared.v4.f32 	{%f181, %f182, %f183, %f184}, [%r38+-128];
	sub.f32 	%f185, %f181, %f1;
	sub.f32 	%f186, %f182, %f2;
	sub.f32 	%f187, %f183, %f3;
	mul.f32 	%f188, %f186, %f186;
	fma.rn.f32 	%f189, %f185, %f185, %f188;
	fma.rn.f32 	%f190, %f187, %f187, %f189;
	add.f32 	%f191, %f28, %f190;
	mul.f32 	%f192, %f191, %f191;
	mul.f32 	%f193, %f191, %f192;
	rsqrt.approx.f32 	%f194, %f193;
	mul.f32 	%f195, %f184, %f194;
	fma.rn.f32 	%f196, %f185, %f195, %f178;
	fma.rn.f32 	%f197, %f186, %f195, %f179;
	fma.rn.f32 	%f198, %f187, %f195, %f180;
	ld.shared.v4.f32 	{%f199, %f200, %f201, %f202}, [%r38+-112];
	sub.f32 	%f203, %f199, %f1;
	sub.f32 	%f204, %f200, %f2;
	sub.f32 	%f205, %f201, %f3;
	mul.f32 	%f206, %f204, %f204;
	fma.rn.f32 	%f207, %f203, %f203, %f206;
	fma.rn.f32 	%f208, %f205, %f205, %f207;
	add.f32 	%f209, %f28, %f208;
	mul.f32 	%f210, %f209, %f209;
	mul.f32 	%f211, %f209, %f210;
	rsqrt.approx.f32 	%f212, %f211;
	mul.f32 	%f213, %f202, %f212;
	fma.rn.f32 	%f214, %f203, %f213, %f196;
	fma.rn.f32 	%f215, %f204, %f213, %f197;
	fma.rn.f32 	%f216, %f205, %f213, %f198;
	ld.shared.v4.f32 	{%f217, %f218, %f219, %f220}, [%r38+-96];
	sub.f32 	%f221, %f217, %f1;
	sub.f32 	%f222, %f218, %f2;
	sub.f32 	%f223, %f219, %f3;
	mul.f32 	%f224, %f222, %f222;
	fma.rn.f32 	%f225, %f221, %f221, %f224;
	fma.rn.f32 	%f226, %f223, %f223, %f225;
	add.f32 	%f227, %f28, %f226;
	mul.f32 	%f228, %f227, %f227;
	mul.f32 	%f229, %f227, %f228;
	rsqrt.approx.f32 	%f230, %f229;
	mul.f32 	%f231, %f220, %f230;
	fma.rn.f32 	%f232, %f221, %f231, %f214;
	fma.rn.f32 	%f233, %f222, %f231, %f215;
	fma.rn.f32 	%f234, %f223, %f231, %f216;
	ld.shared.v4.f32 	{%f235, %f236, %f237, %f238}, [%r38+-80];
	sub.f32 	%f239, %f235, %f1;
	sub.f32 	%f240, %f236, %f2;
	sub.f32 	%f241, %f237, %f3;
	mul.f32 	%f242, %f240, %f240;
	fma.rn.f32 	%f243, %f239, %f239, %f242;
	fma.rn.f32 	%f244, %f241, %f241, %f243;
	add.f32 	%f245, %f28, %f244;
	mul.f32 	%f246, %f245, %f245;
	mul.f32 	%f247, %f245, %f246;
	rsqrt.approx.f32 	%f248, %f247;
	mul.f32 	%f249, %f238, %f248;
	fma.rn.f32 	%f250, %f239, %f249, %f232;
	fma.rn.f32 	%f251, %f240, %f249, %f233;
	fma.rn.f32 	%f252, %f241, %f249, %f234;
	ld.shared.v4.f32 	{%f253, %f254, %f255, %f256}, [%r38+-64];
	sub.f32 	%f257, %f253, %f1;
	sub.f32 	%f258, %f254, %f2;
	sub.f32 	%f259, %f255, %f3;
	mul.f32 	%f260, %f258, %f258;
	fma.rn.f32 	%f261, %f257, %f257, %f260;
	fma.rn.f32 	%f262, %f259, %f259, %f261;
	add.f32 	%f263, %f28, %f262;
	mul.f32 	%f264, %f263, %f263;
	mul.f32 	%f265, %f263, %f264;
	rsqrt.approx.f32 	%f266, %f265;
	mul.f32 	%f267, %f256, %f266;
	fma.rn.f32 	%f268, %f257, %f267, %f250;
	fma.rn.f32 	%f269, %f258, %f267, %f251;
	fma.rn.f32 	%f270, %f259, %f267, %f252;
	ld.shared.v4.f32 	{%f271, %f272, %f273, %f274}, [%r38+-48];
	sub.f32 	%f275, %f271, %f1;
	sub.f32 	%f276, %f272, %f2;
	sub.f32 	%f277, %f273, %f3;
	mul.f32 	%f278, %f276, %f276;
	fma.rn.f32 	%f279, %f275, %f275, %f278;
	fma.rn.f32 	%f280, %f277, %f277, %f279;
	add.f32 	%f281, %f28, %f280;
	mul.f32 	%f282, %f281, %f281;
	mul.f32 	%f283, %f281, %f282;
	rsqrt.approx.f32 	%f284, %f283;
	mul.f32 	%f285, %f274, %f284;
	fma.rn.f32 	%f286, %f275, %f285, %f268;
	fma.rn.f32 	%f287, %f276, %f285, %f269;
	fma.rn.f32 	%f288, %f277, %f285, %f270;
	ld.shared.v4.f32 	{%f289, %f290, %f291, %f292}, [%r38+-32];
	sub.f32 	%f293, %f289, %f1;
	sub.f32 	%f294, %f290, %f2;
	sub.f32 	%f295, %f291, %f3;
	mul.f32 	%f296, %f294, %f294;
	fma.rn.f32 	%f297, %f293, %f293, %f296;
	fma.rn.f32 	%f298, %f295, %f295, %f297;
	add.f32 	%f299, %f28, %f298;
	mul.f32 	%f300, %f299, %f299;
	mul.f32 	%f301, %f299, %f300;
	rsqrt.approx.f32 	%f302, %f301;
	mul.f32 	%f303, %f292, %f302;
	fma.rn.f32 	%f304, %f293, %f303, %f286;
	fma.rn.f32 	%f305, %f294, %f303, %f287;
	fma.rn.f32 	%f306, %f295, %f303, %f288;
	ld.shared.v4.f32 	{%f307, %f308, %f309, %f310}, [%r38+-16];
	sub.f32 	%f311, %f307, %f1;
	sub.f32 	%f312, %f308, %f2;
	sub.f32 	%f313, %f309, %f3;
	mul.f32 	%f314, %f312, %f312;
	fma.rn.f32 	%f315, %f311, %f311, %f314;
	fma.rn.f32 	%f316, %f313, %f313, %f315;
	add.f32 	%f317, %f28, %f316;
	mul.f32 	%f318, %f317, %f317;
	mul.f32 	%f319, %f317, %f318;
	rsqrt.approx.f32 	%f320, %f319;
	mul.f32 	%f321, %f310, %f320;
	fma.rn.f32 	%f322, %f311, %f321, %f304;
	fma.rn.f32 	%f323, %f312, %f321, %f305;
	fma.rn.f32 	%f324, %f313, %f321, %f306;
	ld.shared.v4.f32 	{%f325, %f326, %f327, %f328}, [%r38];
	sub.f32 	%f329, %f325, %f1;
	sub.f32 	%f330, %f326, %f2;
	sub.f32 	%f331, %f327, %f3;
	mul.f32 	%f332, %f330, %f330;
	fma.rn.f32 	%f333, %f329, %f329, %f332;
	fma.rn.f32 	%f334, %f331, %f331, %f333;
	add.f32 	%f335, %f28, %f334;
	mul.f32 	%f336, %f335, %f335;
	mul.f32 	%f337, %f335, %f336;
	rsqrt.approx.f32 	%f338, %f337;
	mul.f32 	%f339, %f328, %f338;
	fma.rn.f32 	%f340, %f329, %f339, %f322;
	fma.rn.f32 	%f341, %f330, %f339, %f323;
	fma.rn.f32 	%f342, %f331, %f339, %f324;
	ld.shared.v4.f32 	{%f343, %f344, %f345, %f346}, [%r38+16];
	sub.f32 	%f347, %f343, %f1;
	sub.f32 	%f348, %f344, %f2;
	sub.f32 	%f349, %f345, %f3;
	mul.f32 	%f350, %f348, %f348;
	fma.rn.f32 	%f351, %f347, %f347, %f350;
	fma.rn.f32 	%f352, %f349, %f349, %f351;
	add.f32 	%f353, %f28, %f352;
	mul.f32 	%f354, %f353, %f353;
	mul.f32 	%f355, %f353, %f354;
	rsqrt.approx.f32 	%f356, %f355;
	mul.f32 	%f357, %f346, %f356;
	fma.rn.f32 	%f358, %f347, %f357, %f340;
	fma.rn.f32 	%f359, %f348, %f357, %f341;
	fma.rn.f32 	%f360, %f349, %f357, %f342;
	ld.shared.v4.f32 	{%f361, %f362, %f363, %f364}, [%r38+32];
	sub.f32 	%f365, %f361, %f1;
	sub.f32 	%f366, %f362, %f2;
	sub.f32 	%f367, %f363, %f3;
	mul.f32 	%f368, %f366, %f366;
	fma.rn.f32 	%f369, %f365, %f365, %f368;
	fma.rn.f32 	%f370, %f367, %f367, %f369;
	add.f32 	%f371, %f28, %f370;
	mul.f32 	%f372, %f371, %f371;
	mul.f32 	%f373, %f371, %f372;
	rsqrt.approx.f32 	%f374, %f373;
	mul.f32 	%f375, %f364, %f374;
	fma.rn.f32 	%f376, %f365, %f375, %f358;
	fma.rn.f32 	%f377, %f366, %f375, %f359;
	fma.rn.f32 	%f378, %f367, %f375, %f360;
	ld.shared.v4.f32 	{%f379, %f380, %f381, %f382}, [%r38+48];
	sub.f32 	%f383, %f379, %f1;
	sub.f32 	%f384, %f380, %f2;
	sub.f32 	%f385, %f381, %f3;
	mul.f32 	%f386, %f384, %f384;
	fma.rn.f32 	%f387, %f383, %f383, %f386;
	fma.rn.f32 	%f388, %f385, %f385, %f387;
	add.f32 	%f389, %f28, %f388;
	mul.f32 	%f390, %f389, %f389;
	mul.f32 	%f391, %f389, %f390;
	rsqrt.approx.f32 	%f392, %f391;
	mul.f32 	%f393, %f382, %f392;
	fma.rn.f32 	%f394, %f383, %f393, %f376;
	fma.rn.f32 	%f395, %f384, %f393, %f377;
	fma.rn.f32 	%f396, %f385, %f393, %f378;
	ld.shared.v4.f32 	{%f397, %f398, %f399, %f400}, [%r38+64];
	sub.f32 	%f401, %f397, %f1;
	sub.f32 	%f402, %f398, %f2;
	sub.f32 	%f403, %f399, %f3;
	mul.f32 	%f404, %f402, %f402;
	fma.rn.f32 	%f405, %f401, %f401, %f404;
	fma.rn.f32 	%f406, %f403, %f403, %f405;
	add.f32 	%f407, %f28, %f406;
	mul.f32 	%f408, %f407, %f407;
	mul.f32 	%f409, %f407, %f408;
	rsqrt.approx.f32 	%f410, %f409;
	mul.f32 	%f411, %f400, %f410;
	fma.rn.f32 	%f412, %f401, %f411, %f394;
	fma.rn.f32 	%f413, %f402, %f411, %f395;
	fma.rn.f32 	%f414, %f403, %f411, %f396;
	ld.shared.v4.f32 	{%f415, %f416, %f417, %f418}, [%r38+80];
	sub.f32 	%f419, %f415, %f1;
	sub.f32 	%f420, %f416, %f2;
	sub.f32 	%f421, %f417, %f3;
	mul.f32 	%f422, %f420, %f420;
	fma.rn.f32 	%f423, %f419, %f419, %f422;
	fma.rn.f32 	%f424, %f421, %f421, %f423;
	add.f32 	%f425, %f28, %f424;
	mul.f32 	%f426, %f425, %f425;
	mul.f32 	%f427, %f425, %f426;
	rsqrt.approx.f32 	%f428, %f427;
	mul.f32 	%f429, %f418, %f428;
	fma.rn.f32 	%f430, %f419, %f429, %f412;
	fma.rn.f32 	%f431, %f420, %f429, %f413;
	fma.rn.f32 	%f432, %f421, %f429, %f414;
	ld.shared.v4.f32 	{%f433, %f434, %f435, %f436}, [%r38+96];
	sub.f32 	%f437, %f433, %f1;
	sub.f32 	%f438, %f434, %f2;
	sub.f32 	%f439, %f435, %f3;
	mul.f32 	%f440, %f438, %f438;
	fma.rn.f32 	%f441, %f437, %f437, %f440;
	fma.rn.f32 	%f442, %f439, %f439, %f441;
	add.f32 	%f443, %f28, %f442;
	mul.f32 	%f444, %f443, %f443;
	mul.f32 	%f445, %f443, %f444;
	rsqrt.approx.f32 	%f446, %f445;
	mul.f32 	%f447, %f436, %f446;
	fma.rn.f32 	%f448, %f437, %f447, %f430;
	fma.rn.f32 	%f449, %f438, %f447, %f431;
	fma.rn.f32 	%f450, %f439, %f447, %f432;
	ld.shared.v4.f32 	{%f451, %f452, %f453, %f454}, [%r38+112];
	sub.f32 	%f455, %f451, %f1;
	sub.f32 	%f456, %f452, %f2;
	sub.f32 	%f457, %f453, %f3;
	mul.f32 	%f458, %f456, %f456;
	fma.rn.f32 	%f459, %f455, %f455, %f458;
	fma.rn.f32 	%f460, %f457, %f457, %f459;
	add.f32 	%f461, %f28, %f460;
	mul.f32 	%f462, %f461, %f461;
	mul.f32 	%f463, %f461, %f462;
	rsqrt.approx.f32 	%f464, %f463;
	mul.f32 	%f465, %f454, %f464;
	fma.rn.f32 	%f466, %f455, %f465, %f448;
	fma.rn.f32 	%f467, %f456, %f465, %f449;
	fma.rn.f32 	%f468, %f457, %f465, %f450;
	ld.shared.v4.f32 	{%f469, %f470, %f471, %f472}, [%r38+128];
	sub.f32 	%f473, %f469, %f1;
	sub.f32 	%f474, %f470, %f2;
	sub.f32 	%f475, %f471, %f3;
	mul.f32 	%f476, %f474, %f474;
	fma.rn.f32 	%f477, %f473, %f473, %f476;
	fma.rn.f32 	%f478, %f475, %f475, %f477;
	add.f32 	%f479, %f28, %f478;
	mul.f32 	%f480, %f479, %f479;
	mul.f32 	%f481, %f479, %f480;
	rsqrt.approx.f32 	%f482, %f481;
	mul.f32 	%f483, %f472, %f482;
	fma.rn.f32 	%f484, %f473, %f483, %f466;
	fma.rn.f32 	%f485, %f474, %f483, %f467;
	fma.rn.f32 	%f486, %f475, %f483, %f468;
	ld.shared.v4.f32 	{%f487, %f488, %f489, %f490}, [%r38+144];
	sub.f32 	%f491, %f487, %f1;
	sub.f32 	%f492, %f488, %f2;
	sub.f32 	%f493, %f489, %f3;
	mul.f32 	%f494, %f492, %f492;
	fma.rn.f32 	%f495, %f491, %f491, %f494;
	fma.rn.f32 	%f496, %f493, %f493, %f495;
	add.f32 	%f497, %f28, %f496;
	mul.f32 	%f498, %f497, %f497;
	mul.f32 	%f499, %f497, %f498;
	rsqrt.approx.f32 	%f500, %f499;
	mul.f32 	%f501, %f490, %f500;
	fma.rn.f32 	%f502, %f491, %f501, %f484;
	fma.rn.f32 	%f503, %f492, %f501, %f485;
	fma.rn.f32 	%f504, %f493, %f501, %f486;
	ld.shared.v4.f32 	{%f505, %f506, %f507, %f508}, [%r38+160];
	sub.f32 	%f509, %f505, %f1;
	sub.f32 	%f510, %f506, %f2;
	sub.f32 	%f511, %f507, %f3;
	mul.f32 	%f512, %f510, %f510;
	fma.rn.f32 	%f513, %f509, %f509, %f512;
	fma.rn.f32 	%f514, %f511, %f511, %f513;
	add.f32 	%f515, %f28, %f514;
	mul.f32 	%f516, %f515, %f515;
	mul.f32 	%f517, %f515, %f516;
	rsqrt.approx.f32 	%f518, %f517;
	mul.f32 	%f519, %f508, %f518;
	fma.rn.f32 	%f520, %f509, %f519, %f502;
	fma.rn.f32 	%f521, %f510, %f519, %f503;
	fma.rn.f32 	%f522, %f511, %f519, %f504;
	ld.shared.v4.f32 	{%f523, %f524, %f525, %f526}, [%r38+176];
	sub.f32 	%f527, %f523, %f1;
	sub.f32 	%f528, %f524, %f2;
	sub.f32 	%f529, %f525, %f3;
	mul.f32 	%f530, %f528, %f528;
	fma.rn.f32 	%f531, %f527, %f527, %f530;
	fma.rn.f32 	%f532, %f529, %f529, %f531;
	add.f32 	%f533, %f28, %f532;
	mul.f32 	%f534, %f533, %f533;
	mul.f32 	%f535, %f533, %f534;
	rsqrt.approx.f32 	%f536, %f535;
	mul.f32 	%f537, %f526, %f536;
	fma.rn.f32 	%f538, %f527, %f537, %f520;
	fma.rn.f32 	%f539, %f528, %f537, %f521;
	fma.rn.f32 	%f540, %f529, %f537, %f522;
	ld.shared.v4.f32 	{%f541, %f542, %f543, %f544}, [%r38+192];
	sub.f32 	%f545, %f541, %f1;
	sub.f32 	%f546, %f542, %f2;
	sub.f32 	%f547, %f543, %f3;
	mul.f32 	%f548, %f546, %f546;
	fma.rn.f32 	%f549, %f545, %f545, %f548;
	fma.rn.f32 	%f550, %f547, %f547, %f549;
	add.f32 	%f551, %f28, %f550;
	mul.f32 	%f552, %f551, %f551;
	mul.f32 	%f553, %f551, %f552;
	rsqrt.approx.f32 	%f554, %f553;
	mul.f32 	%f555, %f544, %f554;
	fma.rn.f32 	%f556, %f545, %f555, %f538;
	fma.rn.f32 	%f557, %f546, %f555, %f539;
	fma.rn.f32 	%f558, %f547, %f555, %f540;
	ld.shared.v4.f32 	{%f559, %f560, %f561, %f562}, [%r38+208];
	sub.f32 	%f563, %f559, %f1;
	sub.f32 	%f564, %f560, %f2;
	sub.f32 	%f565, %f561, %f3;
	mul.f32 	%f566, %f564, %f564;
	fma.rn.f32 	%f567, %f563, %f563, %f566;
	fma.rn.f32 	%f568, %f565, %f565, %f567;
	add.f32 	%f569, %f28, %f568;
	mul.f32 	%f570, %f569, %f569;
	mul.f32 	%f571, %f569, %f570;
	rsqrt.approx.f32 	%f572, %f571;
	mul.f32 	%f573, %f562, %f572;
	fma.rn.f32 	%f574, %f563, %f573, %f556;
	fma.rn.f32 	%f575, %f564, %f573, %f557;
	fma.rn.f32 	%f576, %f565, %f573, %f558;
	ld.shared.v4.f32 	{%f577, %f578, %f579, %f580}, [%r38+224];
	sub.f32 	%f581, %f577, %f1;
	sub.f32 	%f582, %f578, %f2;
	sub.f32 	%f583, %f579, %f3;
	mul.f32 	%f584, %f582, %f582;
	fma.rn.f32 	%f585, %f581, %f581, %f584;
	fma.rn.f32 	%f586, %f583, %f583, %f585;
	add.f32 	%f587, %f28, %f586;
	mul.f32 	%f588, %f587, %f587;
	mul.f32 	%f589, %f587, %f588;
	rsqrt.approx.f32 	%f590, %f589;
	mul.f32 	%f591, %f580, %f590;
	fma.rn.f32 	%f592, %f581, %f591, %f574;
	fma.rn.f32 	%f593, %f582, %f591, %f575;
	fma.rn.f32 	%f594, %f583, %f591, %f576;
	ld.shared.v4.f32 	{%f595, %f596, %f597, %f598}, [%r38+240];
	sub.f32 	%f599, %f595, %f1;
	sub.f32 	%f600, %f596, %f2;
	sub.f32 	%f601, %f597, %f3;
	mul.f32 	%f602, %f600, %f600;
	fma.rn.f32 	%f603, %f599, %f599, %f602;
	fma.rn.f32 	%f604, %f601, %f601, %f603;
	add.f32 	%f605, %f28, %f604;
	mul.f32 	%f606, %f605, %f605;
	mul.f32 	%f607, %f605, %f606;
	rsqrt.approx.f32 	%f608, %f607;
	mul.f32 	%f609, %f598, %f608;
	fma.rn.f32 	%f635, %f599, %f609, %f592;
	fma.rn.f32 	%f636, %f600, %f609, %f593;
	fma.rn.f32 	%f637, %f601, %f609, %f594;
	add.s32 	%r39, %r39, 32;
	add.s32 	%r38, %r38, 512;
	setp.ne.s32 	%p2, %r39, 0;
	mov.u32 	%r41, %r7;
	@%p2 bra 	$L__BB1_3;
$L__BB1_4:
	setp.eq.s32 	%p3, %r6, 0;
	@%p3 bra 	$L__BB1_7;
	mov.b32 	%r42, 0;
$L__BB1_6:
	.pragma "nounroll";
	shl.b32 	%r34, %r41, 4;
	add.s32 	%r36, %r25, %r34;
	ld.shared.v4.f32 	{%f610, %f611, %f612, %f613}, [%r36];
	sub.f32 	%f614, %f610, %f1;
	sub.f32 	%f615, %f611, %f2;
	sub.f32 	%f616, %f612, %f3;
	mul.f32 	%f617, %f615, %f615;
	fma.rn.f32 	%f618, %f614, %f614, %f617;
	fma.rn.f32 	%f619, %f616, %f616, %f618;
	add.f32 	%f620, %f28, %f619;
	mul.f32 	%f621, %f620, %f620;
	mul.f32 	%f622, %f620, %f621;
	rsqrt.approx.f32 	%f623, %f622;
	mul.f32 	%f624, %f613, %f623;
	fma.rn.f32 	%f635, %f614, %f624, %f635;
	fma.rn.f32 	%f636, %f615, %f624, %f636;
	fma.rn.f32 	%f637, %f616, %f624, %f637;
	add.s32 	%r41, %r41, 1;
	add.s32 	%r42, %r42, 1;
	setp.ne.s32 	%p4, %r42, %r6;
	@%p4 bra 	$L__BB1_6;
$L__BB1_7:
	bar.sync 	0;
	add.s32 	%r37, %r37, 1;
	setp.ne.s32 	%p5, %r37, %r4;
	@%p5 bra 	$L__BB1_1;
	cvta.to.global.u64 	%rd8, %rd2;
	mul.f32 	%f625, %f29, %f635;
	mul.f32 	%f626, %f29, %f636;
	mul.f32 	%f627, %f29, %f637;
	add.s64 	%rd10, %rd8, %rd4;
	mov.f32 	%f628, 0f00000000;
	st.global.v4.f32 	[%rd10], {%f625, %f626, %f627, %f628};
	ret;

}


// ===== COMPILED SASS (sm_100) =====

	.target	sm_100

	.elftype	@"ET_EXEC"


//--------------------- .note.nv.tkinfo           --------------------------
	.section	.note.nv.tkinfo,"",@"SHT_NOTE"
	.sectionflags	@"SHF_NOTE_NV_TKINFO"
	.tkinfo
        /*0018*/ 	.word	0x00000002
        /*0030*/ 	.string	""
        /*0030*/ 	.string	"ptxas"
        /*0030*/ 	.string	"Cuda compilation tools, release 13.0, V13.0.88"
        /*0030*/ 	.string	"Build cuda_13.0.r13.0/compiler.36424714_0"
        /*0030*/ 	.string	"-arch sm_100 -m 64 "



//--------------------- .note.nv.cuinfo           --------------------------
	.section	.note.nv.cuinfo,"",@"SHT_NOTE"
	.sectionflags	@"SHF_NOTE_NV_CUINFO"
        /*0018*/ 	.short	0x0002
        /*001a*/ 	.short	0x0064
        /*001c*/ 	.short	0x0082
	.zero		2


//--------------------- .nv.info                  --------------------------
	.section	.nv.info,"",@"SHT_CUDA_INFO"
	.align	4


	//----- nvinfo : EIATTR_REGCOUNT
	.align		4
        /*0000*/ 	.byte	0x04, 0x2f
        /*0002*/ 	.short	(.L_4 - .L_3)
	.align		4
.L_3:
        /*0004*/ 	.word	index@(_Z14leap_frog_1p_2P6float4S0_S0_f)
        /*0008*/ 	.word	0x00000016


	//----- nvinfo : EIATTR_FRAME_SIZE
	.align		4
.L_4:
        /*000c*/ 	.byte	0x04, 0x11
        /*000e*/ 	.short	(.L_6 - .L_5)
	.align		4
.L_5:
        /*0010*/ 	.word	index@(_Z14leap_frog_1p_2P6float4S0_S0_f)
        /*0014*/ 	.word	0x00000000


	//----- nvinfo : EIATTR_REGCOUNT
	.align		4
.L_6:
        /*0018*/ 	.byte	0x04, 0x2f
        /*001a*/ 	.short	(.L_8 - .L_7)
	.align		4
.L_7:
        /*001c*/ 	.word	index@(_Z3accP6float4S0_ff)
        /*0020*/ 	.word	0x00000028


	//----- nvinfo : EIATTR_FRAME_SIZE
	.align		4
.L_8:
        /*0024*/ 	.byte	0x04, 0x11
        /*0026*/ 	.short	(.L_10 - .L_9)
	.align		4
.L_9:
        /*0028*/ 	.word	index@(_Z3accP6float4S0_ff)
        /*002c*/ 	.word	0x00000000


	//----- nvinfo : EIATTR_MIN_STACK_SIZE
	.align		4
.L_10:
        /*0030*/ 	.byte	0x04, 0x12
        /*0032*/ 	.short	(.L_12 - .L_11)
	.align		4
.L_11:
        /*0034*/ 	.word	index@(_Z3accP6float4S0_ff)
        /*0038*/ 	.word	0x00000000


	//----- nvinfo : EIATTR_MIN_STACK_SIZE
	.align		4
.L_12:
        /*003c*/ 	.byte	0x04, 0x12
        /*003e*/ 	.short	(.L_14 - .L_13)
	.align		4
.L_13:
        /*0040*/ 	.word	index@(_Z14leap_frog_1p_2P6float4S0_S0_f)
        /*0044*/ 	.word	0x00000000
.L_14:


//--------------------- .nv.compat                --------------------------
	.section	.nv.compat,"",@"SHT_CUDA_COMPAT_INFO"
	.align	4
        /*0000*/ 	.byte	0x02, 0x09, 0x00, 0x00, 0x02, 0x02, 0x01, 0x00, 0x02, 0x05, 0x05, 0x00, 0x03, 0x07, 0x01, 0x01
        /*0010*/ 	.byte	0x02, 0x03, 0x00, 0x00, 0x02, 0x06, 0x01, 0x00, 0x04, 0x0b, 0x08, 0x00, 0x01, 0x00, 0x00, 0x00
        /*0020*/ 	.byte	0x00, 0x00, 0x00, 0x00


//--------------------- .nv.info._Z3accP6float4S0_ff --------------------------
	.section	.nv.info._Z3accP6float4S0_ff,"",@"SHT_CUDA_INFO"
	.sectionflags	@""
	.align	4


	//----- nvinfo : EIATTR_CUDA_API_VERSION
	.align		4
        /*0000*/ 	.byte	0x04, 0x37
        /*0002*/ 	.short	(.L_16 - .L_15)
.L_15:
        /*0004*/ 	.word	0x00000082


	//----- nvinfo : EIATTR_KPARAM_INFO
	.align		4
.L_16:
        /*0008*/ 	.byte	0x04, 0x17
        /*000a*/ 	.short	(.L_18 - .L_17)
.L_17:
        /*000c*/ 	.word	0x00000000
        /*0010*/ 	.short	0x0003
        /*0012*/ 	.short	0x0014
        /*0014*/ 	.byte	0x00, 0xf0, 0x11, 0x00


	//----- nvinfo : EIATTR_KPARAM_INFO
	.align		4
.L_18:
        /*0018*/ 	.byte	0x04, 0x17
        /*001a*/ 	.short	(.L_20 - .L_19)
.L_19:
        /*001c*/ 	.word	0x00000000
        /*0020*/ 	.short	0x0002
        /*0022*/ 	.short	0x0010
        /*0024*/ 	.byte	0x00, 0xf0, 0x11, 0x00


	//----- nvinfo : EIATTR_KPARAM_INFO
	.align		4
.L_20:
        /*0028*/ 	.byte	0x04, 0x17
        /*002a*/ 	.short	(.L_22 - .L_21)
.L_21:
        /*002c*/ 	.word	0x00000000
        /*0030*/ 	.short	0x0001
        /*0032*/ 	.short	0x0008
        /*0034*/ 	.byte	0x00, 0xf5, 0x21, 0x00


	//----- nvinfo : EIATTR_KPARAM_INFO
	.align		4
.L_22:
        /*0038*/ 	.byte	0x04, 0x17
        /*003a*/ 	.short	(.L_24 - .L_23)
.L_23:
        /*003c*/ 	.word	0x00000000
        /*0040*/ 	.short	0x0000
        /*0042*/ 	.short	0x0000
        /*0044*/ 	.byte	0x00, 0xf5, 0x21, 0x00


	//----- nvinfo : EIATTR_SPARSE_MMA_MASK
	.align		4
.L_24:
        /*0048*/ 	.byte	0x03, 0x50
        /*004a*/ 	.short	0x0000


	//----- nvinfo : EIATTR_MAXREG_COUNT
	.align		4
        /*004c*/ 	.byte	0x03, 0x1b
        /*004e*/ 	.short	0x00ff


	//----- nvinfo : EIATTR_NUM_BARRIERS
	.align		4
        /*0050*/ 	.byte	0x02, 0x4c
        /*0052*/ 	.byte	0x01
	.zero		1


	//----- nvinfo : EIATTR_MERCURY_ISA_VERSION
	.align		4
        /*0054*/ 	.byte	0x03, 0x5f
        /*0056*/ 	.short	0x0101


	//----- nvinfo : EIATTR_UNUSED_LOAD_BYTE_OFFSET
	.align		4
        /*0058*/ 	.byte	0x04, 0x44
        /*005a*/ 	.short	(.L_26 - .L_25)


	//   ....[0]....
.L_25:
        /*005c*/ 	.word	0x000000a0
        /*0060*/ 	.word	0x00000fff


	//----- nvinfo : EIATTR_VRC_CTA_INIT_COUNT
	.align		4
.L_26:
        /*0064*/ 	.byte	0x02, 0x4a
	.zero		1
	.zero		1


	//----- nvinfo : EIATTR_EXIT_INSTR_OFFSETS
	.align		4
        /*0068*/ 	.byte	0x04, 0x1c
        /*006a*/ 	.short	(.L_28 - .L_27)


	//   ....[0]....
.L_27:
        /*006c*/ 	.word	0x00002910


	//----- nvinfo : EIATTR_CBANK_PARAM_SIZE
	.align		4
.L_28:
        /*0070*/ 	.byte	0x03, 0x19
        /*0072*/ 	.short	0x0018


	//----- nvinfo : EIATTR_PARAM_CBANK
	.align		4
        /*0074*/ 	.byte	0x04, 0x0a
        /*0076*/ 	.short	(.L_30 - .L_29)
	.align		4
.L_29:
        /*0078*/ 	.word	index@(.nv.constant0._Z3accP6float4S0_ff)
        /*007c*/ 	.short	0x0380
        /*007e*/ 	.short	0x0018


	//----- nvinfo : EIATTR_SW_WAR
	.align		4
.L_30:
        /*0080*/ 	.byte	0x04, 0x36
        /*0082*/ 	.short	(.L_32 - .L_31)
.L_31:
        /*0084*/ 	.word	0x00000008
.L_32:


//--------------------- .nv.info._Z14leap_frog_1p_2P6float4S0_S0_f --------------------------
	.section	.nv.info._Z14leap_frog_1p_2P6float4S0_S0_f,"",@"SHT_CUDA_INFO"
	.sectionflags	@""
	.align	4


	//----- nvinfo : EIATTR_CUDA_API_VERSION
	.align		4
        /*0000*/ 	.byte	0x04, 0x37
        /*0002*/ 	.short	(.L_34 - .L_33)
.L_33:
        /*0004*/ 	.word	0x00000082


	//----- nvinfo : EIATTR_KPARAM_INFO
	.align		4
.L_34:
        /*0008*/ 	.byte	0x04, 0x17
        /*000a*/ 	.short	(.L_36 - .L_35)
.L_35:
        /*000c*/ 	.word	0x00000000
        /*0010*/ 	.short	0x0003
        /*0012*/ 	.short	0x0018
        /*0014*/ 	.byte	0x00, 0xf0, 0x11, 0x00


	//----- nvinfo : EIATTR_KPARAM_INFO
	.align		4
.L_36:
        /*0018*/ 	.byte	0x04, 0x17
        /*001a*/ 	.short	(.L_38 - .L_37)
.L_37:
        /*001c*/ 	.word	0x00000000
        /*0020*/ 	.short	0x0002
        /*0022*/ 	.short	0x0010
        /*0024*/ 	.byte	0x00, 0xf5, 0x21, 0x00


	//----- nvinfo : EIATTR_KPARAM_INFO
	.align		4
.L_38:
        /*0028*/ 	.byte	0x04, 0x17
        /*002a*/ 	.short	(.L_40 - .L_39)
.L_39:
        /*002c*/ 	.word	0x00000000
        /*0030*/ 	.short	0x0001
        /*0032*/ 	.short	0x0008
        /*0034*/ 	.byte	0x00, 0xf5, 0x21, 0x00


	//----- nvinfo : EIATTR_KPARAM_INFO
	.align		4
.L_40:
        /*0038*/ 	.byte	0x04, 0x17
        /*003a*/ 	.short	(.L_42 - .L_41)
.L_41:
        /*003c*/ 	.word	0x00000000
        /*0040*/ 	.short	0x0000
        /*0042*/ 	.short	0x0000
        /*0044*/ 	.byte	0x00, 0xf5, 0x21, 0x00


	//----- nvinfo : EIATTR_SPARSE_MMA_MASK
	.align		4
.L_42:
        /*0048*/ 	.byte	0x03, 0x50
        /*004a*/ 	.short	0x0000


	//----- nvinfo : EIATTR_MAXREG_COUNT
	.align		4
        /*004c*/ 	.byte	0x03, 0x1b
        /*004e*/ 	.short	0x00ff


	//----- nvinfo : EIATTR_MERCURY_ISA_VERSION
	.align		4
        /*0050*/ 	.byte	0x03, 0x5f
        /*0052*/ 	.short	0x0101


	//----- nvinfo : EIATTR_UNUSED_LOAD_BYTE_OFFSET
	.align		4
        /*0054*/ 	.byte	0x04, 0x44
        /*0056*/ 	.short	(.L_44 - .L_43)


	//   ....[0]....
.L_43:
        /*0058*/ 	.word	0x000000d0
        /*005c*/ 	.word	0x00000fff


	//   ....[1]....
        /*0060*/ 	.word	0x000000f0
        /*0064*/ 	.word	0x00000fff


	//   ....[2]....
        /*0068*/ 	.word	0x00000110
        /*006c*/ 	.word	0x00000fff


	//----- nvinfo : EIATTR_VRC_CTA_INIT_COUNT
	.align		4
.L_44:
        /*0070*/ 	.byte	0x02, 0x4a
	.zero		1
	.zero		1


	//----- nvinfo : EIATTR_EXIT_INSTR_OFFSETS
	.align		4
        /*0074*/ 	.byte	0x04, 0x1c
        /*0076*/ 	.short	(.L_46 - .L_45)


	//   ....[0]....
.L_45:
        /*0078*/ 	.word	0x000001c0


	//----- nvinfo : EIATTR_CBANK_PARAM_SIZE
	.align		4
.L_46:
        /*007c*/ 	.byte	0x03, 0x19
        /*007e*/ 	.short	0x001c


	//----- nvinfo : EIATTR_PARAM_CBANK
	.align		4
        /*0080*/ 	.byte	0x04, 0x0a
        /*0082*/ 	.short	(.L_48 - .L_47)
	.align		4
.L_47:
        /*0084*/ 	.word	index@(.nv.constant0._Z14leap_frog_1p_2P6float4S0_S0_f)
        /*0088*/ 	.short	0x0380
        /*008a*/ 	.short	0x001c


	//----- nvinfo : EIATTR_SW_WAR
	.align		4
.L_48:
        /*008c*/ 	.byte	0x04, 0x36
        /*008e*/ 	.short	(.L_50 - .L_49)
.L_49:
        /*0090*/ 	.word	0x00000008
.L_50:


//--------------------- .nv.callgraph             --------------------------
	.section	.nv.callgraph,"",@"SHT_CUDA_CALLGRAPH"
	.align	4
	.sectionentsize	8
	.align		4
        /*0000*/ 	.word	0x00000000
	.align		4
        /*0004*/ 	.word	0xffffffff
	.align		4
        /*0008*/ 	.word	0x00000000
	.align		4
        /*000c*/ 	.word	0xfffffffe
	.align		4
        /*0010*/ 	.word	0x00000000
	.align		4
        /*0014*/ 	.word	0xfffffffd
	.align		4
        /*0018*/ 	.word	0x00000000
	.align		4
        /*001c*/ 	.word	0xfffffffc


//--------------------- .nv.constant4             --------------------------
	.section	.nv.constant4,"a",@progbits
	.align	8
	.align		8
.nv.constant4:
        /*0000*/ 	.dword	a
	.align		8
        /*0008*/ 	.dword	r
	.align		8
        /*0010*/ 	.dword	v


//--------------------- .text._Z3accP6float4S0_ff --------------------------
	.section	.text._Z3accP6float4S0_ff,"ax",@progbits
	.align	128
        .global         _Z3accP6float4S0_ff
        .type           _Z3accP6float4S0_ff,@function
        .size           _Z3accP6float4S0_ff,(.L_x_7 - _Z3accP6float4S0_ff)
        .other          _Z3accP6float4S0_ff,@"STO_CUDA_ENTRY STV_DEFAULT"
_Z3accP6float4S0_ff:
.text._Z3accP6float4S0_ff:
[----:B------:R-:W-:Y:S08]  /*0000*/  LDC R1, c[0x0][0x37c] ;  /* 0x0000df00ff017b82 */ /* 0x000ff00000000800 */
[----:B------:R-:W0:Y:S01]  /*0010*/  S2UR UR4, SR_CTAID.X ;  /* 0x00000000000479c3 */ /* 0x000e220000002500 */
[----:B------:R-:W1:Y:S01]  /*0020*/  S2R R0, SR_TID.X ;  /* 0x0000000000007919 */ /* 0x000e620000002100 */
[----:B------:R-:W2:Y:S06]  /*0030*/  LDCU.64 UR8, c[0x0][0x358] ;  /* 0x00006b00ff0877ac */ /* 0x000eac0008000a00 */
[----:B------:R-:W1:Y:S08]  /*0040*/  LDC R3, c[0x0][0x360] ;  /* 0x0000d800ff037b82 */ /* 0x000e700000000800 */
[----:B------:R-:W3:Y:S01]  /*0050*/  LDC.64 R12, c[0x0][0x380] ;  /* 0x0000e000ff0c7b82 */ /* 0x000ee20000000a00 */
[----:B0-----:R-:W-:-:S04]  /*0060*/  USHF.L.U32 UR4, UR4, 0x8, URZ ;  /* 0x0000000804047899 */ /* 0x001fc800080006ff */
[----:B------:R-:W-:-:S06]  /*0070*/  USHF.R.S32.HI UR4, URZ, 0x8, UR4 ;  /* 0x00000008ff047899 */ /* 0x000fcc0008011404 */
[----:B-1----:R-:W-:-:S04]  /*0080*/  IMAD R2, R3, UR4, R0 ;  /* 0x0000000403027c24 */ /* 0x002fc8000f8e0200 */
[----:B---3--:R-:W-:-:S06]  /*0090*/  IMAD.WIDE R12, R2, 0x10, R12 ;  /* 0x00000010020c7825 */ /* 0x008fcc00078e020c */
[----:B--2---:R-:W5:Y:S01]  /*00a0*/  LDG.E.128 R12, desc[UR8][R12.64] ;  /* 0x000000080c0c7981 */ /* 0x004f62000c1e1d00 */
[----:B------:R-:W0:Y:S01]  /*00b0*/  S2UR UR6, SR_CgaCtaId ;  /* 0x00000000000679c3 */ /* 0x000e220000008800 */
[----:B------:R-:W-:Y:S01]  /*00c0*/  UMOV UR4, 0x400 ;  /* 0x0000040000047882 */ /* 0x000fe20000000000 */
[C---:B------:R-:W-:Y:S01]  /*00d0*/  LOP3.LUT R24, R3.reuse, 0xffffffe0, RZ, 0xc0, !PT ;  /* 0xffffffe003187812 */ /* 0x040fe200078ec0ff */
[----:B------:R-:W-:Y:S01]  /*00e0*/  HFMA2 R30, -RZ, RZ, 0, 0 ;  /* 0x00000000ff1e7431 */ /* 0x000fe200000001ff */
[----:B------:R-:W-:Y:S02]  /*00f0*/  CS2R R28, SRZ ;  /* 0x00000000001c7805 */ /* 0x000fe4000001ff00 */
[C---:B------:R-:W-:Y:S01]  /*0100*/  LOP3.LUT R26, R3.reuse, 0x1f, RZ, 0xc0, !PT ;  /* 0x0000001f031a7812 */ /* 0x040fe200078ec0ff */
[----:B------:R-:W1:Y:S01]  /*0110*/  LDCU UR7, c[0x0][0x370] ;  /* 0x00006e00ff0777ac */ /* 0x000e620008000800 */
[----:B------:R-:W-:Y:S02]  /*0120*/  LOP3.LUT R25, R3, 0x7e0, RZ, 0xc0, !PT ;  /* 0x000007e003197812 */ /* 0x000fe400078ec0ff */
[----:B------:R-:W-:Y:S01]  /*0130*/  IADD3 R24, PT, PT, -R24, RZ, RZ ;  /* 0x000000ff18187210 */ /* 0x000fe20007ffe1ff */
[----:B0-----:R-:W-:-:S03]  /*0140*/  ULEA UR6, UR6, UR4, 0x18 ;  /* 0x0000000406067291 */ /* 0x001fc6000f8ec0ff */
[----:B------:R-:W-:-:S03]  /*0150*/  UMOV UR4, URZ ;  /* 0x000000ff00047c82 */ /* 0x000fc60008000000 */
[----:B-1----:R-:W-:-:S07]  /*0160*/  LEA R27, R0, UR6, 0x4 ;  /* 0x00000006001b7c11 */ /* 0x002fce000f8e20ff */
.L_x_4:
[----:B0-----:R-:W0:Y:S01]  /*0170*/  LDC.64 R4, c[0x0][0x380] ;  /* 0x0000e000ff047b82 */ /* 0x001e220000000a00 */
[----:B------:R-:W-:-:S04]  /*0180*/  USHF.L.U32 UR5, UR4, 0x8, URZ ;  /* 0x0000000804057899 */ /* 0x000fc800080006ff */
[----:B------:R-:W-:-:S06]  /*0190*/  USHF.R.S32.HI UR5, URZ, 0x8, UR5 ;  /* 0x00000008ff057899 */ /* 0x000fcc0008011405 */
[----:B------:R-:W-:-:S04]  /*01a0*/  IMAD R7, R3, UR5, R0 ;  /* 0x0000000503077c24 */ /* 0x000fc8000f8e0200 */
[----:B0-----:R-:W-:-:S06]  /*01b0*/  IMAD.WIDE.U32 R4, R7, 0x10, R4 ;  /* 0x0000001007047825 */ /* 0x001fcc00078e0004 */
[----:B------:R-:W2:Y:S01]  /*01c0*/  LDG.E.128 R4, desc[UR8][R4.64] ;  /* 0x0000000804047981 */ /* 0x000ea2000c1e1d00 */
[----:B------:R-:W-:Y:S01]  /*01d0*/  ISETP.GE.U32.AND P0, PT, R3, 0x20, PT ;  /* 0x000000200300780c */ /* 0x000fe20003f06070 */
[----:B------:R-:W-:Y:S01]  /*01e0*/  UIADD3 UR4, UPT, UPT, UR4, 0x1, URZ ;  /* 0x0000000104047890 */ /* 0x000fe2000fffe0ff */
[----:B------:R-:W-:-:S03]  /*01f0*/  MOV R8, RZ ;  /* 0x000000ff00087202 */ /* 0x000fc60000000f00 */
[----:B------:R-:W-:Y:S01]  /*0200*/  UISETP.NE.AND UP0, UPT, UR4, UR7, UPT ;  /* 0x000000070400728c */ /* 0x000fe2000bf05270 */
[----:B--2---:R0:W-:Y:S01]  /*0210*/  STS.128 [R27], R4 ;  /* 0x000000041b007388 */ /* 0x0041e20000000c00 */
[----:B------:R-:W-:Y:S06]  /*0220*/  BAR.SYNC.DEFER_BLOCKING 0x0 ;  /* 0x0000000000007b1d */ /* 0x000fec0000010000 */
[----:B------:R-:W-:Y:S05]  /*0230*/  @!P0 BRA `(.L_x_0) ;  /* 0x0000002400208947 */ /* 0x000fea0003800000 */
[----:B-----5:R-:W-:Y:S01]  /*0240*/  MOV R15, R24 ;  /* 0x00000018000f7202 */ /* 0x020fe20000000f00 */
[----:B------:R-:W1:Y:S01]  /*0250*/  LDCU UR10, c[0x0][0x390] ;  /* 0x00007200ff0a77ac */ /* 0x000e620008000800 */
[----:B------:R-:W-:-:S12]  /*0260*/  UIADD3 UR5, UPT, UPT, UR6, 0x100, URZ ;  /* 0x0000010006057890 */ /* 0x000fd8000fffe0ff */
.L_x_1:
[----:B0-----:R-:W0:Y:S01]  /*0270*/  LDS.128 R4, [UR5+-0x100] ;  /* 0xffff0005ff047984 */ /* 0x001e220008000c00 */
[----:B------:R-:W-:-:S03]  /*0280*/  IADD3 R15, PT, PT, R15, 0x20, RZ ;  /* 0x000000200f0f7810 */ /* 0x000fc60007ffe0ff */
[----:B------:R-:W2:Y:S04]  /*0290*/  LDS.128 R16, [UR5+-0xf0] ;  /* 0xffff1005ff107984 */ /* 0x000ea80008000c00 */
[----:B------:R-:W3:Y:S01]  /*02a0*/  LDS.128 R20, [UR5+-0xe0] ;  /* 0xffff2005ff147984 */ /* 0x000ee20008000c00 */
[----:B0-----:R-:W-:Y:S01]  /*02b0*/  FADD R5, -R13, R5 ;  /* 0x000000050d057221 */ /* 0x001fe20000000100 */
[----:B------:R-:W-:Y:S01]  /*02c0*/  FADD R34, -R12, R4 ;  /* 0x000000040c227221 */ /* 0x000fe20000000100 */
[----:B------:R-:W-:Y:S02]  /*02d0*/  FADD R33, -R14, R6 ;  /* 0x000000060e217221 */ /* 0x000fe40000000100 */
[----:B------:R-:W-:Y:S01]  /*02e0*/  FMUL R9, R5, R5 ;  /* 0x0000000505097220 */ /* 0x000fe20000400000 */
[----:B--2---:R-:W-:Y:S01]  /*02f0*/  FADD R31, -R13, R17 ;  /* 0x000000110d1f7221 */ /* 0x004fe20000000100 */
[----:B------:R-:W-:Y:S01]  /*0300*/  FADD R4, -R12, R16 ;  /* 0x000000100c047221 */ /* 0x000fe20000000100 */
[----:B------:R-:W-:Y:S01]  /*0310*/  FADD R32, -R14, R18 ;  /* 0x000000120e207221 */ /* 0x000fe20000000100 */
[----:B------:R-:W-:Y:S01]  /*0320*/  FFMA R6, R34, R34, R9 ;  /* 0x0000002222067223 */ /* 0x000fe20000000009 */
[----:B------:R-:W-:Y:S01]  /*0330*/  FMUL R9, R31, R31 ;  /* 0x0000001f1f097220 */ /* 0x000fe20000400000 */
[----:B---3--:R-:W-:Y:S01]  /*0340*/  FADD R21, -R13, R21 ;  /* 0x000000150d157221 */ /* 0x008fe20000000100 */
[----:B------:R-:W-:Y:S01]  /*0350*/  FADD R20, -R12, R20 ;  /* 0x000000140c147221 */ /* 0x000fe20000000100 */
[----:B------:R-:W-:Y:S01]  /*0360*/  FFMA R6, R33, R33, R6 ;  /* 0x0000002121067223 */ /* 0x000fe20000000006 */
[----:B------:R-:W-:Y:S01]  /*0370*/  FFMA R9, R4, R4, R9 ;  /* 0x0000000404097223 */ /* 0x000fe20000000009 */
[----:B------:R-:W-:-:S02]  /*0380*/  FADD R22, -R14, R22 ;  /* 0x000000160e167221 */ /* 0x000fc40000000100 */
[----:B-1----:R-:W-:Y:S01]  /*0390*/  FADD R6, R6, UR10 ;  /* 0x0000000a06067e21 */ /* 0x002fe20008000000 */
[----:B------:R-:W-:-:S03]  /*03a0*/  FFMA R8, R32, R32, R9 ;  /* 0x0000002020087223 */ /* 0x000fc60000000009 */
[----:B------:R-:W-:Y:S01]  /*03b0*/  FMUL R9, R6, R6 ;  /* 0x0000000606097220 */ /* 0x000fe20000400000 */
[----:B------:R-:W-:-:S03]  /*03c0*/  FADD R8, R8, UR10 ;  /* 0x0000000a08087e21 */ /* 0x000fc60008000000 */
[----:B------:R-:W-:Y:S01]  /*03d0*/  FMUL R6, R6, R9 ;  /* 0x0000000906067220 */ /* 0x000fe20000400000 */
[----:B------:R-:W-:-:S04]  /*03e0*/  FMUL R9, R8, R8 ;  /* 0x0000000808097220 */ /* 0x000fc80000400000 */
[----:B------:R-:W-:Y:S01]  /*03f0*/  FMUL R36, R8, R9 ;  /* 0x0000000908247220 */ /* 0x000fe20000400000 */
[----:B------:R-:W-:Y:S01]  /*0400*/  FSETP.GEU.AND P0, PT, |R6|, 1.175494350822287508e-38, PT ;  /* 0x008000000600780b */ /* 0x000fe20003f0e200 */
[----:B------:R-:W-:-:S03]  /*0410*/  FMUL R9, R21, R21 ;  /* 0x0000001515097220 */ /* 0x000fc60000400000 */
[----:B------:R-:W-:Y:S01]  /*0420*/  FSETP.GEU.AND P1, PT, |R36|, 1.175494350822287508e-38, PT ;  /* 0x008000002400780b */ /* 0x000fe20003f2e200 */
[----:B------:R-:W-:-:S04]  /*0430*/  FFMA R9, R20, R20, R9 ;  /* 0x0000001414097223 */ /* 0x000fc80000000009 */
[----:B------:R-:W-:-:S04]  /*0440*/  FFMA R9, R22, R22, R9 ;  /* 0x0000001616097223 */ /* 0x000fc80000000009 */
[----:B------:R-:W-:Y:S01]  /*0450*/  @!P0 FMUL R6, R6, 16777216 ;  /* 0x4b80000006068820 */ /* 0x000fe20000400000 */
[----:B------:R-:W-:-:S03]  /*0460*/  FADD R9, R9, UR10 ;  /* 0x0000000a09097e21 */ /* 0x000fc60008000000 */
[----:B------:R-:W0:Y:S01]  /*0470*/  MUFU.RSQ R16, R6 ;  /* 0x0000000600107308 */ /* 0x000e220000001400 */
[----:B------:R-:W-:Y:S01]  /*0480*/  FMUL R8, R9, R9 ;  /* 0x0000000909087220 */ /* 0x000fe20000400000 */
[----:B------:R-:W-:-:S03]  /*0490*/  @!P1 FMUL R36, R36, 16777216 ;  /* 0x4b80000024249820 */ /* 0x000fc60000400000 */
[----:B------:R-:W-:Y:S02]  /*04a0*/  FMUL R35, R9, R8 ;  /* 0x0000000809237220 */ /* 0x000fe40000400000 */
[----:B------:R-:W1:Y:S01]  /*04b0*/  LDS.128 R8, [UR5+-0xd0] ;  /* 0xffff3005ff087984 */ /* 0x000e620008000c00 */
[----:B------:R-:W2:Y:S01]  /*04c0*/  MUFU.RSQ R18, R36 ;  /* 0x0000002400127308 */ /* 0x000ea20000001400 */
[----:B0-----:R-:W-:Y:S01]  /*04d0*/  @!P0 FMUL R16, R16, 4096 ;  /* 0x4580000010108820 */ /* 0x001fe20000400000 */
[----:B------:R-:W-:-:S03]  /*04e0*/  FSETP.GEU.AND P0, PT, |R35|, 1.175494350822287508e-38, PT ;  /* 0x008000002300780b */ /* 0x000fc60003f0e200 */
[----:B------:R-:W-:Y:S01]  /*04f0*/  FMUL R16, R7, R16 ;  /* 0x0000001007107220 */ /* 0x000fe20000400000 */
[----:B--2---:R-:W-:-:S03]  /*0500*/  @!P1 FMUL R18, R18, 4096 ;  /* 0x4580000012129820 */ /* 0x004fc60000400000 */
[-C--:B------:R-:W-:Y:S01]  /*0510*/  FFMA R7, R34, R16.reuse, R29 ;  /* 0x0000001022077223 */ /* 0x080fe2000000001d */
[-C--:B------:R-:W-:Y:S01]  /*0520*/  FFMA R28, R5, R16.reuse, R28 ;  /* 0x00000010051c7223 */ /* 0x080fe2000000001c */
[----:B------:R-:W-:Y:S01]  /*0530*/  FFMA R29, R33, R16, R30 ;  /* 0x00000010211d7223 */ /* 0x000fe2000000001e */
[----:B------:R-:W-:Y:S02]  /*0540*/  FMUL R37, R19, R18 ;  /* 0x0000001213257220 */ /* 0x000fe40000400000 */
[----:B------:R-:W0:Y:S01]  /*0550*/  LDS.128 R16, [UR5+-0xc0] ;  /* 0xffff4005ff107984 */ /* 0x000e220008000c00 */
[----:B------:R-:W-:Y:S01]  /*0560*/  @!P0 FMUL R35, R35, 16777216 ;  /* 0x4b80000023238820 */ /* 0x000fe20000400000 */
[-C--:B------:R-:W-:Y:S01]  /*0570*/  FFMA R33, R4, R37.reuse, R7 ;  /* 0x0000002504217223 */ /* 0x080fe20000000007 */
[-C--:B------:R-:W-:Y:S01]  /*0580*/  FFMA R28, R31, R37.reuse, R28 ;  /* 0x000000251f1c7223 */ /* 0x080fe2000000001c */
[----:B------:R-:W2:Y:S01]  /*0590*/  LDS.128 R4, [UR5+-0xb0] ;  /* 0xffff5005ff047984 */ /* 0x000ea20008000c00 */
[----:B------:R-:W3:Y:S01]  /*05a0*/  MUFU.RSQ R30, R35 ;  /* 0x00000023001e7308 */ /* 0x000ee20000001400 */
[----:B------:R-:W-:Y:S01]  /*05b0*/  FFMA R29, R32, R37, R29 ;  /* 0x00000025201d7223 */ /* 0x000fe2000000001d */
[----:B-1----:R-:W-:Y:S01]  /*05c0*/  FADD R9, -R13, R9 ;  /* 0x000000090d097221 */ /* 0x002fe20000000100 */
[----:B------:R-:W-:Y:S01]  /*05d0*/  FADD R8, -R12, R8 ;  /* 0x000000080c087221 */ /* 0x000fe20000000100 */
[----:B------:R-:W-:-:S02]  /*05e0*/  FADD R10, -R14, R10 ;  /* 0x0000000a0e0a7221 */ /* 0x000fc40000000100 */
[----:B------:R-:W-:Y:S01]  /*05f0*/  FMUL R31, R9, R9 ;  /* 0x00000009091f7220 */ /* 0x000fe20000400000 */
[----:B---3--:R-:W-:-:S03]  /*0600*/  @!P0 FMUL R30, R30, 4096 ;  /* 0x458000001e1e8820 */ /* 0x008fc60000400000 */
[----:B------:R-:W-:Y:S01]  /*0610*/  FFMA R31, R8, R8, R31 ;  /* 0x00000008081f7223 */ /* 0x000fe2000000001f */
[----:B------:R-:W-:-:S03]  /*0620*/  FMUL R23, R23, R30 ;  /* 0x0000001e17177220 */ /* 0x000fc60000400000 */
[----:B------:R-:W-:Y:S01]  /*0630*/  FFMA R30, R10, R10, R31 ;  /* 0x0000000a0a1e7223 */ /* 0x000fe2000000001f */
[-C--:B------:R-:W-:Y:S01]  /*0640*/  FFMA R31, R22, R23.reuse, R29 ;  /* 0x00000017161f7223 */ /* 0x080fe2000000001d */
[-C--:B------:R-:W-:Y:S02]  /*0650*/  FFMA R32, R21, R23.reuse, R28 ;  /* 0x0000001715207223 */ /* 0x080fe4000000001c */
[----:B------:R-:W-:Y:S01]  /*0660*/  FADD R30, R30, UR10 ;  /* 0x0000000a1e1e7e21 */ /* 0x000fe20008000000 */
[----:B------:R-:W-:Y:S02]  /*0670*/  FFMA R33, R20, R23, R33 ;  /* 0x0000001714217223 */ /* 0x000fe40000000021 */
[----:B------:R-:W1:Y:S01]  /*0680*/  LDS.128 R20, [UR5+-0xa0] ;  /* 0xffff6005ff147984 */ /* 0x000e620008000c00 */
[----:B------:R-:W-:Y:S01]  /*0690*/  FMUL R35, R30, R30 ;  /* 0x0000001e1e237220 */ /* 0x000fe20000400000 */
[----:B0-----:R-:W-:-:S03]  /*06a0*/  FADD R29, -R13, R17 ;  /* 0x000000110d1d7221 */ /* 0x001fc60000000100 */
[----:B------:R-:W-:Y:S01]  /*06b0*/  FMUL R17, R30, R35 ;  /* 0x000000231e117220 */ /* 0x000fe20000400000 */
[----:B------:R-:W-:Y:S01]  /*06c0*/  FADD R16, -R12, R16 ;  /* 0x000000100c107221 */ /* 0x000fe20000000100 */
[----:B------:R-:W-:Y:S01]  /*06d0*/  FMUL R35, R29, R29 ;  /* 0x0000001d1d237220 */ /* 0x000fe20000400000 */
[----:B--2---:R-:W-:Y:S01]  /*06e0*/  FADD R28, -R13, R5 ;  /* 0x000000050d1c7221 */ /* 0x004fe20000000100 */
[----:B------:R-:W-:Y:S01]  /*06f0*/  FADD R5, -R14, R18 ;  /* 0x000000120e057221 */ /* 0x000fe20000000100 */
[----:B------:R-:W-:Y:S01]  /*0700*/  FADD R4, -R12, R4 ;  /* 0x000000040c047221 */ /* 0x000fe20000000100 */
[----:B------:R-:W-:Y:S01]  /*0710*/  FFMA R18, R16, R16, R35 ;  /* 0x0000001010127223 */ /* 0x000fe20000000023 */
[----:B------:R-:W-:Y:S01]  /*0720*/  FMUL R35, R28, R28 ;  /* 0x0000001c1c237220 */ /* 0x000fe20000400000 */
[----:B------:R-:W-:Y:S01]  /*0730*/  FADD R30, -R14, R6 ;  /* 0x000000060e1e7221 */ /* 0x000fe20000000100 */
[----:B------:R-:W-:Y:S01]  /*0740*/  FSETP.GEU.AND P1, PT, |R17|, 1.175494350822287508e-38, PT ;  /* 0x008000001100780b */ /* 0x000fe20003f2e200 */
[----:B------:R-:W-:Y:S01]  /*0750*/  FFMA R18, R5, R5, R18 ;  /* 0x0000000505127223 */ /* 0x000fe20000000012 */
[----:B------:R-:W-:-:S03]  /*0760*/  FFMA R35, R4, R4, R35 ;  /* 0x0000000404237223 */ /* 0x000fc60000000023 */
[----:B------:R-:W-:Y:S01]  /*0770*/  FADD R18, R18, UR10 ;  /* 0x0000000a12127e21 */ /* 0x000fe20008000000 */
[----:B------:R-:W-:-:S03]  /*0780*/  FFMA R34, R30, R30, R35 ;  /* 0x0000001e1e227223 */ /* 0x000fc60000000023 */
[----:B------:R-:W-:Y:S01]  /*0790*/  FMUL R35, R18, R18 ;  /* 0x0000001212237220 */ /* 0x000fe20000400000 */
[----:B------:R-:W-:-:S03]  /*07a0*/  FADD R34, R34, UR10 ;  /* 0x0000000a22227e21 */ /* 0x000fc60008000000 */
[----:B------:R-:W-:Y:S01]  /*07b0*/  FMUL R6, R18, R35 ;  /* 0x0000002312067220 */ /* 0x000fe20000400000 */
[----:B------:R-:W-:Y:S01]  /*07c0*/  FMUL R35, R34, R34 ;  /* 0x0000002222237220 */ /* 0x000fe20000400000 */
[----:B------:R-:W-:-:S03]  /*07d0*/  @!P1 FMUL R17, R17, 16777216 ;  /* 0x4b80000011119820 */ /* 0x000fc60000400000 */
[----:B------:R-:W-:Y:S01]  /*07e0*/  FMUL R35, R34, R35 ;  /* 0x0000002322237220 */ /* 0x000fe20000400000 */
[----:B------:R-:W-:Y:S01]  /*07f0*/  FSETP.GEU.AND P2, PT, |R6|, 1.175494350822287508e-38, PT ;  /* 0x008000000600780b */ /* 0x000fe20003f4e200 */
[----:B------:R-:W0:Y:S03]  /*0800*/  MUFU.RSQ R34, R17 ;  /* 0x0000001100227308 */ /* 0x000e260000001400 */
[----:B------:R-:W-:Y:S01]  /*0810*/  FSETP.GEU.AND P0, PT, |R35|, 1.175494350822287508e-38, PT ;  /* 0x008000002300780b */ /* 0x000fe20003f0e200 */
[----:B-1----:R-:W-:Y:S01]  /*0820*/  FADD R21, -R13, R21 ;  /* 0x000000150d157221 */ /* 0x002fe20000000100 */
[----:B------:R-:W-:Y:S01]  /*0830*/  FADD R20, -R12, R20 ;  /* 0x000000140c147221 */ /* 0x000fe20000000100 */
[----:B------:R-:W-:Y:S02]  /*0840*/  FADD R22, -R14, R22 ;  /* 0x000000160e167221 */ /* 0x000fe40000000100 */
[----:B------:R-:W-:-:S04]  /*0850*/  FMUL R37, R21, R21 ;  /* 0x0000001515257220 */ /* 0x000fc80000400000 */
[----:B------:R-:W-:Y:S01]  /*0860*/  @!P2 FMUL R6, R6, 16777216 ;  /* 0x4b8000000606a820 */ /* 0x000fe20000400000 */
[----:B------:R-:W-:-:S03]  /*0870*/  FFMA R37, R20, R20, R37 ;  /* 0x0000001414257223 */ /* 0x000fc60000000025 */
[----:B------:R-:W-:Y:S01]  /*0880*/  @!P0 FMUL R35, R35, 16777216 ;  /* 0x4b80000023238820 */ /* 0x000fe20000400000 */
[----:B------:R-:W1:Y:S01]  /*0890*/  MUFU.RSQ R36, R6 ;  /* 0x0000000600247308 */ /* 0x000e620000001400 */
[----:B------:R-:W-:Y:S01]  /*08a0*/  FFMA R37, R22, R22, R37 ;  /* 0x0000001616257223 */ /* 0x000fe20000000025 */
[----:B0-----:R-:W-:-:S03]  /*08b0*/  @!P1 FMUL R34, R34, 4096 ;  /* 0x4580000022229820 */ /* 0x001fc60000400000 */
[----:B------:R-:W-:Y:S01]  /*08c0*/  FADD R37, R37, UR10 ;  /* 0x0000000a25257e21 */ /* 0x000fe20008000000 */
[----:B------:R-:W-:Y:S02]  /*08d0*/  FMUL R11, R11, R34 ;  /* 0x000000220b0b7220 */ /* 0x000fe40000400000 */
[----:B------:R-:W0:Y:S01]  /*08e0*/  MUFU.RSQ R18, R35 ;  /* 0x0000002300127308 */ /* 0x000e220000001400 */
[----:B------:R-:W-:Y:S01]  /*08f0*/  FMUL R34, R37, R37 ;  /* 0x0000002525227220 */ /* 0x000fe20000400000 */
[-C--:B------:R-:W-:Y:S01]  /*0900*/  FFMA R17, R8, R11.reuse, R33 ;  /* 0x0000000b08117223 */ /* 0x080fe20000000021 */
[-C--:B------:R-:W-:Y:S01]  /*0910*/  FFMA R32, R9, R11.reuse, R32 ;  /* 0x0000000b09207223 */ /* 0x080fe20000000020 */
[----:B------:R-:W-:Y:S01]  /*0920*/  FFMA R33, R10, R11, R31 ;  /* 0x0000000b0a217223 */ /* 0x000fe2000000001f */
[----:B------:R-:W-:Y:S01]  /*0930*/  FMUL R34, R37, R34 ;  /* 0x0000002225227220 */ /* 0x000fe20000400000 */
[----:B------:R-:W2:Y:S01]  /*0940*/  LDS.128 R8, [UR5+-0x90] ;  /* 0xffff7005ff087984 */ /* 0x000ea20008000c00 */
[----:B-1----:R-:W-:-:S03]  /*0950*/  @!P2 FMUL R36, R36, 4096 ;  /* 0x458000002424a820 */ /* 0x002fc60000400000 */
[----:B------:R-:W-:Y:S01]  /*0960*/  FSETP.GEU.AND P1, PT, |R34|, 1.175494350822287508e-38, PT ;  /* 0x008000002200780b */ /* 0x000fe20003f2e200 */
[----:B------:R-:W-:Y:S01]  /*0970*/  FMUL R6, R19, R36 ;  /* 0x0000002413067220 */ /* 0x000fe20000400000 */
[----:B0-----:R-:W-:-:S03]  /*0980*/  @!P0 FMUL R18, R18, 4096 ;  /* 0x4580000012128820 */ /* 0x001fc60000400000 */
[-C--:B------:R-:W-:Y:S01]  /*0990*/  FFMA R35, R16, R6.reuse, R17 ;  /* 0x0000000610237223 */ /* 0x080fe20000000011 */
[-C--:B------:R-:W-:Y:S01]  /*09a0*/  FFMA R29, R29, R6.reuse, R32 ;  /* 0x000000061d1d7223 */ /* 0x080fe20000000020 */
[----:B------:R-:W-:Y:S01]  /*09b0*/  FFMA R33, R5, R6, R33 ;  /* 0x0000000605217223 */ /* 0x000fe20000000021 */
[----:B------:R-:W-:Y:S02]  /*09c0*/  FMUL R31, R7, R18 ;  /* 0x00000012071f7220 */ /* 0x000fe40000400000 */
[----:B------:R-:W0:Y:S03]  /*09d0*/  LDS.128 R16, [UR5+-0x80] ;  /* 0xffff8005ff107984 */ /* 0x000e260008000c00 */
[----:B------:R-:W-:Y:S01]  /*09e0*/  @!P1 FMUL R34, R34, 16777216 ;  /* 0x4b80000022229820 */ /* 0x000fe20000400000 */
[-C--:B------:R-:W-:Y:S01]  /*09f0*/  FFMA R35, R4, R31.reuse, R35 ;  /* 0x0000001f04237223 */ /* 0x080fe20000000023 */
[----:B------:R-:W-:Y:S01]  /*0a00*/  FFMA R33, R30, R31, R33 ;  /* 0x0000001f1e217223 */ /* 0x000fe20000000021 */
[----:B------:R-:W1:Y:S01]  /*0a10*/  LDS.128 R4, [UR5+-0x70] ;  /* 0xffff9005ff047984 */ /* 0x000e620008000c00 */
[----:B------:R-:W3:Y:S02]  /*0a20*/  MUFU.RSQ R36, R34 ;  /* 0x0000002200247308 */ /* 0x000ee40000001400 */
[----:B---3--:R-:W-:Y:S01]  /*0a30*/  @!P1 FMUL R36, R36, 4096 ;  /* 0x4580000024249820 */ /* 0x008fe20000400000 */
[----:B--2---:R-:W-:Y:S01]  /*0a40*/  FADD R9, -R13, R9 ;  /* 0x000000090d097221 */ /* 0x004fe20000000100 */
[----:B------:R-:W-:-:S02]  /*0a50*/  FADD R8, -R12, R8 ;  /* 0x000000080c087221 */ /* 0x000fc40000000100 */
[----:B------:R-:W-:Y:S01]  /*0a60*/  FMUL R23, R23, R36 ;  /* 0x0000002417177220 */ /* 0x000fe20000400000 */
[----:B------:R-:W-:Y:S01]  /*0a70*/  FFMA R36, R28, R31, R29 ;  /* 0x0000001f1c247223 */ /* 0x000fe2000000001d */
[----:B------:R-:W-:Y:S01]  /*0a80*/  FMUL R31, R9, R9 ;  /* 0x00000009091f7220 */ /* 0x000fe20000400000 */
[----:B------:R-:W-:Y:S01]  /*0a90*/  FADD R28, -R14, R10 ;  /* 0x0000000a0e1c7221 */ /* 0x000fe20000000100 */
[-C--:B------:R-:W-:Y:S01]  /*0aa0*/  FFMA R29, R20, R23.reuse, R35 ;  /* 0x00000017141d7223 */ /* 0x080fe20000000023 */
[-C--:B------:R-:W-:Y:S01]  /*0ab0*/  FFMA R10, R21, R23.reuse, R36 ;  /* 0x00000017150a7223 */ /* 0x080fe20000000024 */
[----:B------:R-:W-:Y:S01]  /*0ac0*/  FFMA R31, R8, R8, R31 ;  /* 0x00000008081f7223 */ /* 0x000fe2000000001f */
[----:B------:R-:W-:Y:S02]  /*0ad0*/  FFMA R33, R22, R23, R33 ;  /* 0x0000001716217223 */ /* 0x000fe40000000021 */
[----:B------:R-:W2:Y:S01]  /*0ae0*/  LDS.128 R20, [UR5+-0x60] ;  /* 0xffffa005ff147984 */ /* 0x000ea20008000c00 */
[----:B------:R-:W-:Y:S01]  /*0af0*/  FFMA R31, R28, R28, R31 ;  /* 0x0000001c1c1f7223 */ /* 0x000fe2000000001f */
[----:B0-----:R-:W-:Y:S01]  /*0b00*/  FADD R17, -R13, R17 ;  /* 0x000000110d117221 */ /* 0x001fe20000000100 */
[----:B------:R-:W-:Y:S01]  /*0b10*/  FADD R30, -R12, R16 ;  /* 0x000000100c1e7221 */ /* 0x000fe20000000100 */
[----:B------:R-:W-:Y:S01]  /*0b20*/  FADD R32, -R14, R18 ;  /* 0x000000120e207221 */ /* 0x000fe20000000100 */
[----:B------:R-:W-:Y:S01]  /*0b30*/  FADD R31, R31, UR10 ;  /* 0x0000000a1f1f7e21 */ /* 0x000fe20008000000 */
[----:B------:R-:W-:Y:S01]  /*0b40*/  FMUL R35, R17, R17 ;  /* 0x0000001111237220 */ /* 0x000fe20000400000 */
[----:B-1----:R-:W-:-:S02]  /*0b50*/  FADD R18, -R12, R4 ;  /* 0x000000040c127221 */ /* 0x002fc40000000100 */
[----:B------:R-:W-:Y:S01]  /*0b60*/  FMUL R36, R31, R31 ;  /* 0x0000001f1f247220 */ /* 0x000fe20000400000 */
[----:B------:R-:W-:-:S03]  /*0b70*/  FFMA R35, R30, R30, R35 ;  /* 0x0000001e1e237223 */ /* 0x000fc60000000023 */
[----:B------:R-:W-:Y:S01]  /*0b80*/  FMUL R36, R31, R36 ;  /* 0x000000241f247220 */ /* 0x000fe20000400000 */
[----:B------:R-:W-:Y:S01]  /*0b90*/  FFMA R35, R32, R32, R35 ;  /* 0x0000002020237223 */ /* 0x000fe20000000023 */
[----:B------:R-:W-:-:S03]  /*0ba0*/  FADD R31, -R14, R6 ;  /* 0x000000060e1f7221 */ /* 0x000fc60000000100 */
[----:B------:R-:W-:Y:S01]  /*0bb0*/  FADD R35, R35, UR10 ;  /* 0x0000000a23237e21 */ /* 0x000fe20008000000 */
[----:B------:R-:W-:-:S03]  /*0bc0*/  FSETP.GEU.AND P0, PT, |R36|, 1.175494350822287508e-38, PT ;  /* 0x008000002400780b */ /* 0x000fc60003f0e200 */
[----:B------:R-:W-:-:S04]  /*0bd0*/  FMUL R16, R35, R35 ;  /* 0x0000002323107220 */ /* 0x000fc80000400000 */
[----:B------:R-:W-:Y:S01]  /*0be0*/  FMUL R35, R35, R16 ;  /* 0x0000001023237220 */ /* 0x000fe20000400000 */
[----:B------:R-:W-:-:S04]  /*0bf0*/  FADD R16, -R13, R5 ;  /* 0x000000050d107221 */ /* 0x000fc80000000100 */
[----:B------:R-:W-:Y:S01]  /*0c00*/  FMUL R5, R16, R16 ;  /* 0x0000001010057220 */ /* 0x000fe20000400000 */
[----:B------:R-:W-:Y:S01]  /*0c10*/  @!P0 FMUL R36, R36, 16777216 ;  /* 0x4b80000024248820 */ /* 0x000fe20000400000 */
[----:B------:R-:W-:Y:S02]  /*0c20*/  FSETP.GEU.AND P1, PT, |R35|, 1.175494350822287508e-38, PT ;  /* 0x008000002300780b */ /* 0x000fe40003f2e200 */
[----:B------:R-:W-:Y:S01]  /*0c30*/  FFMA R4, R18, R18, R5 ;  /* 0x0000001212047223 */ /* 0x000fe20000000005 */
[----:B--2---:R-:W-:Y:S01]  /*0c40*/  FADD R21, -R13, R21 ;  /* 0x000000150d157221 */ /* 0x004fe20000000100 */
[----:B------:R-:W-:Y:S02]  /*0c50*/  FADD R20, -R12, R20 ;  /* 0x000000140c147221 */ /* 0x000fe40000000100 */
[----:B------:R-:W-:Y:S01]  /*0c60*/  FFMA R4, R31, R31, R4 ;  /* 0x0000001f1f047223 */ /* 0x000fe20000000004 */
[----:B------:R-:W-:-:S03]  /*0c70*/  FADD R22, -R14, R22 ;  /* 0x000000160e167221 */ /* 0x000fc60000000100 */
[----:B------:R-:W-:Y:S02]  /*0c80*/  FADD R34, R4, UR10 ;  /* 0x0000000a04227e21 */ /* 0x000fe40008000000 */
[----:B------:R-:W0:Y:S01]  /*0c90*/  MUFU.RSQ R4, R36 ;  /* 0x0000002400047308 */ /* 0x000e220000001400 */
[----:B------:R-:W-:Y:S01]  /*0ca0*/  @!P1 FMUL R35, R35, 16777216 ;  /* 0x4b80000023239820 */ /* 0x000fe20000400000 */
[----:B------:R-:W-:-:S04]  /*0cb0*/  FMUL R5, R34, R34 ;  /* 0x0000002222057220 */ /* 0x000fc80000400000 */
[----:B------:R-:W-:Y:S01]  /*0cc0*/  FMUL R34, R34, R5 ;  /* 0x0000000522227220 */ /* 0x000fe20000400000 */
[----:B------:R-:W-:Y:S01]  /*0cd0*/  FMUL R5, R21, R21 ;  /* 0x0000001515057220 */ /* 0x000fe20000400000 */
[----:B------:R-:W1:Y:S03]  /*0ce0*/  MUFU.RSQ R35, R35 ;  /* 0x0000002300237308 */ /* 0x000e660000001400 */
[----:B------:R-:W-:-:S04]  /*0cf0*/  FFMA R5, R20, R20, R5 ;  /* 0x0000001414057223 */ /* 0x000fc80000000005 */
[----:B------:R-:W-:Y:S01]  /*0d00*/  FFMA R6, R22, R22, R5 ;  /* 0x0000001616067223 */ /* 0x000fe20000000005 */
[----:B0-----:R-:W-:Y:S01]  /*0d10*/  @!P0 FMUL R4, R4, 4096 ;  /* 0x4580000004048820 */ /* 0x001fe20000400000 */
[----:B------:R-:W-:-:S03]  /*0d20*/  FSETP.GEU.AND P0, PT, |R34|, 1.175494350822287508e-38, PT ;  /* 0x008000002200780b */ /* 0x000fc60003f0e200 */
[----:B------:R-:W-:-:S04]  /*0d30*/  FMUL R4, R11, R4 ;  /* 0x000000040b047220 */ /* 0x000fc80000400000 */
[-C--:B------:R-:W-:Y:S01]  /*0d40*/  FFMA R5, R8, R4.reuse, R29 ;  /* 0x0000000408057223 */ /* 0x080fe2000000001d */
[----:B------:R-:W-:Y:S01]  /*0d50*/  FADD R29, R6, UR10 ;  /* 0x0000000a061d7e21 */ /* 0x000fe20008000000 */
[-C--:B------:R-:W-:Y:S01]  /*0d60*/  FFMA R6, R9, R4.reuse, R10 ;  /* 0x0000000409067223 */ /* 0x080fe2000000000a */
[----:B-1----:R-:W-:Y:S01]  /*0d70*/  @!P1 FMUL R35, R35, 4096 ;  /* 0x4580000023239820 */ /* 0x002fe20000400000 */
[----:B------:R-:W-:Y:S01]  /*0d80*/  FFMA R33, R28, R4, R33 ;  /* 0x000000041c217223 */ /* 0x000fe20000000021 */
[----:B------:R-:W-:Y:S01]  /*0d90*/  FMUL R8, R29, R29 ;  /* 0x0000001d1d087220 */ /* 0x000fe20000400000 */
[----:B------:R-:W-:Y:S01]  /*0da0*/  @!P0 FMUL R34, R34, 16777216 ;  /* 0x4b80000022228820 */ /* 0x000fe20000400000 */
[----:B------:R-:W-:Y:S02]  /*0db0*/  FMUL R19, R19, R35 ;  /* 0x0000002313137220 */ /* 0x000fe40000400000 */
[----:B------:R-:W-:Y:S01]  /*0dc0*/  FMUL R29, R29, R8 ;  /* 0x000000081d1d7220 */ /* 0x000fe20000400000 */
[----:B------:R-:W0:Y:S01]  /*0dd0*/  MUFU.RSQ R36, R34 ;  /* 0x0000002200247308 */ /* 0x000e220000001400 */
[----:B------:R-:W1:Y:S01]  /*0de0*/  LDS.128 R8, [UR5+-0x50] ;  /* 0xffffb005ff087984 */ /* 0x000e620008000c00 */
[-C--:B------:R-:W-:Y:S01]  /*0df0*/  FFMA R32, R32, R19.reuse, R33 ;  /* 0x0000001320207223 */ /* 0x080fe20000000021 */
[-C--:B------:R-:W-:Y:S01]  /*0e00*/  FFMA R35, R30, R19.reuse, R5 ;  /* 0x000000131e237223 */ /* 0x080fe20000000005 */
[----:B------:R-:W-:Y:S01]  /*0e10*/  FSETP.GEU.AND P1, PT, |R29|, 1.175494350822287508e-38, PT ;  /* 0x008000001d00780b */ /* 0x000fe20003f2e200 */
[----:B------:R-:W-:Y:S01]  /*0e20*/  FFMA R17, R17, R19, R6 ;  /* 0x0000001311117223 */ /* 0x000fe20000000006 */
[----:B0-----:R-:W-:-:S11]  /*0e30*/  @!P0 FMUL R36, R36, 4096 ;  /* 0x4580000024248820 */ /* 0x001fd60000400000 */
[----:B------:R-:W-:Y:S01]  /*0e40*/  @!P1 FMUL R29, R29, 16777216 ;  /* 0x4b8000001d1d9820 */ /* 0x000fe20000400000 */
[----:B------:R-:W-:-:S03]  /*0e50*/  FMUL R33, R7, R36 ;  /* 0x0000002407217220 */ /* 0x000fc60000400000 */
[----:B------:R-:W0:Y:S01]  /*0e60*/  MUFU.RSQ R28, R29 ;  /* 0x0000001d001c7308 */ /* 0x000e220000001400 */
[----:B------:R-:W2:Y:S01]  /*0e70*/  LDS.128 R4, [UR5+-0x40] ;  /* 0xffffc005ff047984 */ /* 0x000ea20008000c00 */
[-C--:B------:R-:W-:Y:S01]  /*0e80*/  FFMA R35, R18, R33.reuse, R35 ;  /* 0x0000002112237223 */ /* 0x080fe20000000023 */
[-C--:B------:R-:W-:Y:S01]  /*0e90*/  FFMA R30, R16, R33.reuse, R17 ;  /* 0x00000021101e7223 */ /* 0x080fe20000000011 */
[----:B------:R-:W-:Y:S01]  /*0ea0*/  FFMA R33, R31, R33, R32 ;  /* 0x000000211f217223 */ /* 0x000fe20000000020 */
[----:B------:R-:W3:Y:S01]  /*0eb0*/  LDS.128 R16, [UR5+-0x30] ;  /* 0xffffd005ff107984 */ /* 0x000ee20008000c00 */
[----:B0-----:R-:W-:Y:S01]  /*0ec0*/  @!P1 FMUL R28, R28, 4096 ;  /* 0x458000001c1c9820 */ /* 0x001fe20000400000 */
[----:B-1----:R-:W-:Y:S01]  /*0ed0*/  FADD R9, -R13, R9 ;  /* 0x000000090d097221 */ /* 0x002fe20000000100 */
[----:B------:R-:W-:Y:S01]  /*0ee0*/  FADD R8, -R12, R8 ;  /* 0x000000080c087221 */ /* 0x000fe20000000100 */
[----:B------:R-:W-:Y:S01]  /*0ef0*/  FADD R10, -R14, R10 ;  /* 0x0000000a0e0a7221 */ /* 0x000fe20000000100 */
[----:B------:R-:W-:Y:S01]  /*0f00*/  FMUL R23, R23, R28 ;  /* 0x0000001c17177220 */ /* 0x000fe20000400000 */
[----:B------:R-:W-:-:S03]  /*0f10*/  FMUL R31, R9, R9 ;  /* 0x00000009091f7220 */ /* 0x000fc60000400000 */
[-C--:B------:R-:W-:Y:S01]  /*0f20*/  FFMA R30, R21, R23.reuse, R30 ;  /* 0x00000017151e7223 */ /* 0x080fe2000000001e */
[----:B------:R-:W-:Y:S01]  /*0f30*/  FFMA R31, R8, R8, R31 ;  /* 0x00000008081f7223 */ /* 0x000fe2000000001f */
[----:B------:R-:W-:-:S03]  /*0f40*/  FFMA R33, R22, R23, R33 ;  /* 0x0000001716217223 */ /* 0x000fc60000000021 */
[----:B------:R-:W-:-:S04]  /*0f50*/  FFMA R31, R10, R10, R31 ;  /* 0x0000000a0a1f7223 */ /* 0x000fc8000000001f */
[----:B------:R-:W-:-:S04]  /*0f60*/  FADD R31, R31, UR10 ;  /* 0x0000000a1f1f7e21 */ /* 0x000fc80008000000 */
[----:B------:R-:W-:Y:S01]  /*0f70*/  FMUL R28, R31, R31 ;  /* 0x0000001f1f1c7220 */ /* 0x000fe20000400000 */
[----:B--2---:R-:W-:Y:S01]  /*0f80*/  FADD R5, -R13, R5 ;  /* 0x000000050d057221 */ /* 0x004fe20000000100 */
[----:B------:R-:W-:Y:S02]  /*0f90*/  FADD R4, -R12, R4 ;  /* 0x000000040c047221 */ /* 0x000fe40000000100 */
[----:B------:R-:W-:Y:S01]  /*0fa0*/  FMUL R29, R31, R28 ;  /* 0x0000001c1f1d7220 */ /* 0x000fe20000400000 */
[----:B------:R-:W-:Y:S01]  /*0fb0*/  FFMA R31, R20, R23, R35 ;  /* 0x00000017141f7223 */ /* 0x000fe20000000023 */
[----:B------:R-:W-:Y:S01]  /*0fc0*/  FMUL R21, R5, R5 ;  /* 0x0000000505157220 */ /* 0x000fe20000400000 */
[----:B------:R-:W-:Y:S01]  /*0fd0*/  FADD R28, -R14, R6 ;  /* 0x000000060e1c7221 */ /* 0x000fe20000000100 */
[----:B---3--:R-:W-:Y:S01]  /*0fe0*/  FADD R17, -R13, R17 ;  /* 0x000000110d117221 */ /* 0x008fe20000000100 */
[----:B------:R-:W-:Y:S01]  /*0ff0*/  FSETP.GEU.AND P0, PT, |R29|, 1.175494350822287508e-38, PT ;  /* 0x008000001d00780b */ /* 0x000fe20003f0e200 */
[----:B------:R-:W-:Y:S01]  /*1000*/  FFMA R35, R4, R4, R21 ;  /* 0x0000000404237223 */ /* 0x000fe20000000015 */
[----:B------:R-:W-:Y:S01]  /*1010*/  FADD R16, -R12, R16 ;  /* 0x000000100c107221 */ /* 0x000fe20000000100 */
[----:B------:R-:W0:Y:S01]  /*1020*/  LDS.128 R20, [UR5+-0x20] ;  /* 0xffffe005ff147984 */ /* 0x000e220008000c00 */
[----:B------:R-:W-:Y:S01]  /*1030*/  FMUL R37, R17, R17 ;  /* 0x0000001111257220 */ /* 0x000fe20000400000 */
[----:B------:R-:W-:Y:S01]  /*1040*/  FFMA R35, R28, R28, R35 ;  /* 0x0000001c1c237223 */ /* 0x000fe20000000023 */
[----:B------:R-:W-:-:S02]  /*1050*/  FADD R18, -R14, R18 ;  /* 0x000000120e127221 */ /* 0x000fc40000000100 */
[----:B------:R-:W-:Y:S01]  /*1060*/  FFMA R37, R16, R16, R37 ;  /* 0x0000001010257223 */ /* 0x000fe20000000025 */
[----:B------:R-:W-:-:S03]  /*1070*/  FADD R35, R35, UR10 ;  /* 0x0000000a23237e21 */ /* 0x000fc60008000000 */
[----:B------:R-:W-:Y:S01]  /*1080*/  FFMA R37, R18, R18, R37 ;  /* 0x0000001212257223 */ /* 0x000fe20000000025 */
[----:B------:R-:W-:Y:S01]  /*1090*/  @!P0 FMUL R29, R29, 16777216 ;  /* 0x4b8000001d1d8820 */ /* 0x000fe20000400000 */
[----:B------:R-:W-:Y:S02]  /*10a0*/  FMUL R34, R35, R35 ;  /* 0x0000002323227220 */ /* 0x000fe40000400000 */
[----:B------:R-:W-:Y:S01]  /*10b0*/  FADD R37, R37, UR10 ;  /* 0x0000000a25257e21 */ /* 0x000fe20008000000 */
[----:B------:R-:W1:Y:S01]  /*10c0*/  MUFU.RSQ R32, R29 ;  /* 0x0000001d00207308 */ /* 0x000e620000001400 */
[----:B------:R-:W-:Y:S02]  /*10d0*/  FMUL R34, R35, R34 ;  /* 0x0000002223227220 */ /* 0x000fe40000400000 */
[----:B------:R-:W-:-:S03]  /*10e0*/  FMUL R6, R37, R37 ;  /* 0x0000002525067220 */ /* 0x000fc60000400000 */
[----:B------:R-:W-:Y:S01]  /*10f0*/  FSETP.GEU.AND P1, PT, |R34|, 1.175494350822287508e-38, PT ;  /* 0x008000002200780b */ /* 0x000fe20003f2e200 */
[----:B------:R-:W-:Y:S01]  /*1100*/  FMUL R6, R37, R6 ;  /* 0x0000000625067220 */ /* 0x000fe20000400000 */
[----:B-1----:R-:W-:-:S04]  /*1110*/  @!P0 FMUL R32, R32, 4096 ;  /* 0x4580000020208820 */ /* 0x002fc80000400000 */
[----:B------:R-:W-:-:S07]  /*1120*/  FSETP.GEU.AND P0, PT, |R6|, 1.175494350822287508e-38, PT ;  /* 0x008000000600780b */ /* 0x000fce0003f0e200 */
[----:B------:R-:W-:Y:S01]  /*1130*/  @!P1 FMUL R34, R34, 16777216 ;  /* 0x4b80000022229820 */ /* 0x000fe20000400000 */
[----:B------:R-:W-:-:S03]  /*1140*/  FMUL R11, R11, R32 ;  /* 0x000000200b0b7220 */ /* 0x000fc60000400000 */
[----:B------:R-:W1:Y:S01]  /*1150*/  MUFU.RSQ R32, R34 ;  /* 0x0000002200207308 */ /* 0x000e620000001400 */
[-C--:B------:R-:W-:Y:S01]  /*1160*/  FFMA R31, R8, R11.reuse, R31 ;  /* 0x0000000b081f7223 */ /* 0x080fe2000000001f */
[-C--:B------:R-:W-:Y:S01]  /*1170*/  FFMA R30, R9, R11.reuse, R30 ;  /* 0x0000000b091e7223 */ /* 0x080fe2000000001e */
[----:B------:R-:W-:Y:S01]  /*1180*/  FFMA R33, R10, R11, R33 ;  /* 0x0000000b0a217223 */ /* 0x000fe20000000021 */
[----:B0-----:R-:W-:Y:S01]  /*1190*/  FADD R21, -R13, R21 ;  /* 0x000000150d157221 */ /* 0x001fe20000000100 */
[----:B------:R-:W0:Y:S01]  /*11a0*/  LDS.128 R8, [UR5+-0x10] ;  /* 0xfffff005ff087984 */ /* 0x000e220008000c00 */
[----:B------:R-:W-:Y:S01]  /*11b0*/  FADD R20, -R12, R20 ;  /* 0x000000140c147221 */ /* 0x000fe20000000100 */
[----:B------:R-:W-:Y:S01]  /*11c0*/  @!P0 FMUL R6, R6, 16777216 ;  /* 0x4b80000006068820 */ /* 0x000fe20000400000 */
[----:B------:R-:W-:Y:S01]  /*11d0*/  FMUL R29, R21, R21 ;  /* 0x00000015151d7220 */ /* 0x000fe20000400000 */
[----:B------:R-:W-:Y:S02]  /*11e0*/  FADD R22, -R14, R22 ;  /* 0x000000160e167221 */ /* 0x000fe40000000100 */
[----:B------:R-:W2:Y:S01]  /*11f0*/  MUFU.RSQ R36, R6 ;  /* 0x0000000600247308 */ /* 0x000ea20000001400 */
[----:B------:R-:W-:-:S04]  /*1200*/  FFMA R29, R20, R20, R29 ;  /* 0x00000014141d7223 */ /* 0x000fc8000000001d */
[----:B------:R-:W-:Y:S01]  /*1210*/  FFMA R29, R22, R22, R29 ;  /* 0x00000016161d7223 */ /* 0x000fe2000000001d */
[----:B-1----:R-:W-:-:S03]  /*1220*/  @!P1 FMUL R32, R32, 4096 ;  /* 0x4580000020209820 */ /* 0x002fc60000400000 */
[----:B------:R-:W-:Y:S01]  /*1230*/  FADD R29, R29, UR10 ;  /* 0x0000000a1d1d7e21 */ /* 0x000fe20008000000 */
[----:B------:R-:W-:-:S03]  /*1240*/  FMUL R32, R7, R32 ;  /* 0x0000002007207220 */ /* 0x000fc60000400000 */
[----:B------:R-:W-:Y:S01]  /*1250*/  FMUL R34, R29, R29 ;  /* 0x0000001d1d227220 */ /* 0x000fe20000400000 */
[-C--:B------:R-:W-:Y:S01]  /*1260*/  FFMA R31, R4, R32.reuse, R31 ;  /* 0x00000020041f7223 */ /* 0x080fe2000000001f */
[-C--:B------:R-:W-:Y:S01]  /*1270*/  FFMA R30, R5, R32.reuse, R30 ;  /* 0x00000020051e7223 */ /* 0x080fe2000000001e */
[----:B------:R-:W-:Y:S01]  /*1280*/  FFMA R33, R28, R32, R33 ;  /* 0x000000201c217223 */ /* 0x000fe20000000021 */
[----:B------:R-:W-:Y:S01]  /*1290*/  FMUL R29, R29, R34 ;  /* 0x000000221d1d7220 */ /* 0x000fe20000400000 */
[----:B--2---:R-:W-:Y:S01]  /*12a0*/  @!P0 FMUL R36, R36, 4096 ;  /* 0x4580000024248820 */ /* 0x004fe20000400000 */
[----:B------:R-:W1:Y:S03]  /*12b0*/  LDS.128 R4, [UR5] ;  /* 0x00000005ff047984 */ /* 0x000e660008000c00 */
[----:B------:R-:W-:Y:S01]  /*12c0*/  FSETP.GEU.AND P0, PT, |R29|, 1.175494350822287508e-38, PT ;  /* 0x008000001d00780b */ /* 0x000fe20003f0e200 */
[----:B------:R-:W-:-:S04]  /*12d0*/  FMUL R19, R19, R36 ;  /* 0x0000002413137220 */ /* 0x000fc80000400000 */
[-C--:B------:R-:W-:Y:S01]  /*12e0*/  FFMA R31, R16, R19.reuse, R31 ;  /* 0x00000013101f7223 */ /* 0x080fe2000000001f */
[-C--:B------:R-:W-:Y:S01]  /*12f0*/  FFMA R32, R17, R19.reuse, R30 ;  /* 0x0000001311207223 */ /* 0x080fe2000000001e */
[----:B------:R-:W-:Y:S02]  /*1300*/  FFMA R33, R18, R19, R33 ;  /* 0x0000001312217223 */ /* 0x000fe40000000021 */
[----:B------:R-:W2:Y:S01]  /*1310*/  LDS.128 R16, [UR5+0x10] ;  /* 0x00001005ff107984 */ /* 0x000ea20008000c00 */
[----:B0-----:R-:W-:-:S03]  /*1320*/  FADD R9, -R13, R9 ;  /* 0x000000090d097221 */ /* 0x001fc60000000100 */
[----:B------:R-:W-:Y:S01]  /*1330*/  @!P0 FMUL R29, R29, 16777216 ;  /* 0x4b8000001d1d8820 */ /* 0x000fe20000400000 */
[----:B------:R-:W-:Y:S01]  /*1340*/  FADD R8, -R12, R8 ;  /* 0x000000080c087221 */ /* 0x000fe20000000100 */
[----:B------:R-:W-:Y:S01]  /*1350*/  FADD R10, -R14, R10 ;  /* 0x0000000a0e0a7221 */ /* 0x000fe20000000100 */
[----:B------:R-:W-:Y:S01]  /*1360*/  FMUL R35, R9, R9 ;  /* 0x0000000909237220 */ /* 0x000fe20000400000 */
[----:B------:R-:W0:Y:S03]  /*1370*/  MUFU.RSQ R28, R29 ;  /* 0x0000001d001c7308 */ /* 0x000e260000001400 */
[----:B------:R-:W-:-:S04]  /*1380*/  FFMA R35, R8, R8, R35 ;  /* 0x0000000808237223 */ /* 0x000fc80000000023 */
[----:B------:R-:W-:-:S04]  /*1390*/  FFMA R35, R10, R10, R35 ;  /* 0x0000000a0a237223 */ /* 0x000fc80000000023 */
[----:B------:R-:W-:-:S04]  /*13a0*/  FADD R35, R35, UR10 ;  /* 0x0000000a23237e21 */ /* 0x000fc80008000000 */
[----:B------:R-:W-:Y:S01]  /*13b0*/  FMUL R30, R35, R35 ;  /* 0x00000023231e7220 */ /* 0x000fe20000400000 */
[----:B0-----:R-:W-:-:S03]  /*13c0*/  @!P0 FMUL R28, R28, 4096 ;  /* 0x458000001c1c8820 */ /* 0x001fc60000400000 */
[----:B------:R-:W-:Y:S01]  /*13d0*/  FMUL R30, R35, R30 ;  /* 0x0000001e231e7220 */ /* 0x000fe20000400000 */
[----:B-1----:R-:W-:Y:S01]  /*13e0*/  FADD R4, -R12, R4 ;  /* 0x000000040c047221 */ /* 0x002fe20000000100 */
[----:B------:R-:W-:Y:S01]  /*13f0*/  FMUL R23, R23, R28 ;  /* 0x0000001c17177220 */ /* 0x000fe20000400000 */
[----:B------:R-:W-:Y:S01]  /*1400*/  FADD R28, -R13, R5 ;  /* 0x000000050d1c7221 */ /* 0x000fe20000000100 */
[----:B------:R-:W-:Y:S01]  /*1410*/  FADD R29, -R14, R6 ;  /* 0x000000060e1d7221 */ /* 0x000fe20000000100 */
[----:B------:R-:W-:Y:S01]  /*1420*/  FSETP.GEU.AND P0, PT, |R30|, 1.175494350822287508e-38, PT ;  /* 0x008000001e00780b */ /* 0x000fe20003f0e200 */
[-C--:B------:R-:W-:Y:S01]  /*1430*/  FFMA R31, R20, R23.reuse, R31 ;  /* 0x00000017141f7223 */ /* 0x080fe2000000001f */
[----:B------:R-:W-:Y:S01]  /*1440*/  FMUL R5, R28, R28 ;  /* 0x0000001c1c057220 */ /* 0x000fe20000400000 */
[-C--:B------:R-:W-:Y:S01]  /*1450*/  FFMA R32, R21, R23.reuse, R32 ;  /* 0x0000001715207223 */ /* 0x080fe20000000020 */
[----:B------:R-:W-:Y:S02]  /*1460*/  FFMA R33, R22, R23, R33 ;  /* 0x0000001716217223 */ /* 0x000fe40000000021 */
[----:B------:R-:W-:Y:S01]  /*1470*/  FFMA R6, R4, R4, R5 ;  /* 0x0000000404067223 */ /* 0x000fe20000000005 */
[----:B------:R-:W0:Y:S01]  /*1480*/  LDS.128 R20, [UR5+0x20] ;  /* 0x00002005ff147984 */ /* 0x000e220008000c00 */
[----:B--2---:R-:W-:Y:S01]  /*1490*/  FADD R17, -R13, R17 ;  /* 0x000000110d117221 */ /* 0x004fe20000000100 */
[----:B------:R-:W-:Y:S01]  /*14a0*/  FADD R16, -R12, R16 ;  /* 0x000000100c107221 */ /* 0x000fe20000000100 */
[----:B------:R-:W-:Y:S01]  /*14b0*/  FFMA R6, R29, R29, R6 ;  /* 0x0000001d1d067223 */ /* 0x000fe20000000006 */
[----:B------:R-:W-:Y:S01]  /*14c0*/  FADD R18, -R14, R18 ;  /* 0x000000120e127221 */ /* 0x000fe20000000100 */
[----:B------:R-:W-:Y:S01]  /*14d0*/  FMUL R5, R17, R17 ;  /* 0x0000001111057220 */ /* 0x000fe20000400000 */
[----:B------:R-:W-:Y:S01]  /*14e0*/  @!P0 FMUL R30, R30, 16777216 ;  /* 0x4b8000001e1e8820 */ /* 0x000fe20000400000 */
[----:B------:R-:W-:-:S02]  /*14f0*/  FADD R34, R6, UR10 ;  /* 0x0000000a06227e21 */ /* 0x000fc40008000000 */
[----:B------:R-:W-:Y:S01]  /*1500*/  FFMA R35, R16, R16, R5 ;  /* 0x0000001010237223 */ /* 0x000fe20000000005 */
[----:B------:R-:W1:Y:S01]  /*1510*/  MUFU.RSQ R6, R30 ;  /* 0x0000001e00067308 */ /* 0x000e620000001400 */
[----:B------:R-:W-:Y:S02]  /*1520*/  FMUL R5, R34, R34 ;  /* 0x0000002222057220 */ /* 0x000fe40000400000 */
[----:B------:R-:W-:Y:S02]  /*1530*/  FFMA R35, R18, R18, R35 ;  /* 0x0000001212237223 */ /* 0x000fe40000000023 */
[----:B------:R-:W-:Y:S02]  /*1540*/  FMUL R34, R34, R5 ;  /* 0x0000000522227220 */ /* 0x000fe40000400000 */
[----:B------:R-:W-:-:S03]  /*1550*/  FADD R35, R35, UR10 ;  /* 0x0000000a23237e21 */ /* 0x000fc60008000000 */
[----:B------:R-:W-:Y:S01]  /*1560*/  FSETP.GEU.AND P1, PT, |R34|, 1.175494350822287508e-38, PT ;  /* 0x008000002200780b */ /* 0x000fe20003f2e200 */
[----:B------:R-:W-:-:S04]  /*1570*/  FMUL R36, R35, R35 ;  /* 0x0000002323247220 */ /* 0x000fc80000400000 */
[----:B------:R-:W-:Y:S01]  /*1580*/  FMUL R5, R35, R36 ;  /* 0x0000002423057220 */ /* 0x000fe20000400000 */
[----:B-1----:R-:W-:-:S04]  /*1590*/  @!P0 FMUL R6, R6, 4096 ;  /* 0x4580000006068820 */ /* 0x002fc80000400000 */
[----:B------:R-:W-:Y:S01]  /*15a0*/  FSETP.GEU.AND P0, PT, |R5|, 1.175494350822287508e-38, PT ;  /* 0x008000000500780b */ /* 0x000fe20003f0e200 */
[----:B------:R-:W-:Y:S02]  /*15b0*/  FMUL R11, R11, R6 ;  /* 0x000000060b0b7220 */ /* 0x000fe40000400000 */
[----:B------:R-:W-:Y:S02]  /*15c0*/  @!P1 FMUL R34, R34, 16777216 ;  /* 0x4b80000022229820 */ /* 0x000fe40000400000 */
[-C--:B------:R-:W-:Y:S01]  /*15d0*/  FFMA R35, R8, R11.reuse, R31 ;  /* 0x0000000b08237223 */ /* 0x080fe2000000001f */
[-C--:B------:R-:W-:Y:S01]  /*15e0*/  FFMA R31, R9, R11.reuse, R32 ;  /* 0x0000000b091f7223 */ /* 0x080fe20000000020 */
[----:B------:R-:W-:Y:S01]  /*15f0*/  FFMA R30, R10, R11, R33 ;  /* 0x0000000b0a1e7223 */ /* 0x000fe20000000021 */
[----:B------:R-:W1:Y:S01]  /*1600*/  MUFU.RSQ R6, R34 ;  /* 0x0000002200067308 */ /* 0x000e620000001400 */
[----:B------:R-:W2:Y:S01]  /*1610*/  LDS.128 R8, [UR5+0x30] ;  /* 0x00003005ff087984 */ /* 0x000ea20008000c00 */
[----:B0-----:R-:W-:Y:S01]  /*1620*/  FADD R21, -R13, R21 ;  /* 0x000000150d157221 */ /* 0x001fe20000000100 */
[----:B------:R-:W-:Y:S01]  /*1630*/  FADD R20, -R12, R20 ;  /* 0x000000140c147221 */ /* 0x000fe20000000100 */
[----:B------:R-:W-:Y:S01]  /*1640*/  FADD R22, -R14, R22 ;  /* 0x000000160e167221 */ /* 0x000fe20000000100 */
[----:B------:R-:W-:Y:S01]  /*1650*/  @!P0 FMUL R5, R5, 16777216 ;  /* 0x4b80000005058820 */ /* 0x000fe20000400000 */
[----:B------:R-:W-:-:S03]  /*1660*/  FMUL R33, R21, R21 ;  /* 0x0000001515217220 */ /* 0x000fc60000400000 */
[----:B------:R-:W0:Y:S01]  /*1670*/  MUFU.RSQ R36, R5 ;  /* 0x0000000500247308 */ /* 0x000e220000001400 */
[----:B------:R-:W-:-:S04]  /*1680*/  FFMA R33, R20, R20, R33 ;  /* 0x0000001414217223 */ /* 0x000fc80000000021 */
[----:B------:R-:W-:Y:S01]  /*1690*/  FFMA R33, R22, R22, R33 ;  /* 0x0000001616217223 */ /* 0x000fe20000000021 */
[----:B-1----:R-:W-:-:S03]  /*16a0*/  @!P1 FMUL R6, R6, 4096 ;  /* 0x4580000006069820 */ /* 0x002fc60000400000 */
[----:B------:R-:W-:Y:S01]  /*16b0*/  FADD R32, R33, UR10 ;  /* 0x0000000a21207e21 */ /* 0x000fe20008000000 */
[----:B------:R-:W-:-:S03]  /*16c0*/  FMUL R33, R7, R6 ;  /* 0x0000000607217220 */ /* 0x000fc60000400000 */
[----:B------:R-:W-:Y:S01]  /*16d0*/  FMUL R7, R32, R32 ;  /* 0x0000002020077220 */ /* 0x000fe20000400000 */
[----:B------:R-:W-:-:S03]  /*16e0*/  FFMA R35, R4, R33, R35 ;  /* 0x0000002104237223 */ /* 0x000fc60000000023 */
[----:B------:R-:W-:Y:S01]  /*16f0*/  FMUL R32, R32, R7 ;  /* 0x0000000720207220 */ /* 0x000fe20000400000 */
[----:B0-----:R-:W-:Y:S01]  /*1700*/  @!P0 FMUL R36, R36, 4096 ;  /* 0x4580000024248820 */ /* 0x001fe20000400000 */
[----:B------:R-:W0:Y:S01]  /*1710*/  LDS.128 R4, [UR5+0x40] ;  /* 0x00004005ff047984 */ /* 0x000e220008000c00 */
[-C--:B------:R-:W-:Y:S01]  /*1720*/  FFMA R28, R28, R33.reuse, R31 ;  /* 0x000000211c1c7223 */ /* 0x080fe2000000001f */
[----:B------:R-:W-:Y:S01]  /*1730*/  FFMA R37, R29, R33, R30 ;  /* 0x000000211d257223 */ /* 0x000fe2000000001e */
[----:B------:R-:W-:Y:S01]  /*1740*/  FSETP.GEU.AND P0, PT, |R32|, 1.175494350822287508e-38, PT ;  /* 0x008000002000780b */ /* 0x000fe20003f0e200 */
[----:B------:R-:W-:-:S04]  /*1750*/  FMUL R19, R19, R36 ;  /* 0x0000002413137220 */ /* 0x000fc80000400000 */
[-C--:B------:R-:W-:Y:S01]  /*1760*/  FFMA R28, R17, R19.reuse, R28 ;  /* 0x00000013111c7223 */ /* 0x080fe2000000001c */
[-C--:B------:R-:W-:Y:S01]  /*1770*/  FFMA R33, R16, R19.reuse, R35 ;  /* 0x0000001310217223 */ /* 0x080fe20000000023 */
[----:B------:R-:W-:Y:S01]  /*1780*/  FFMA R37, R18, R19, R37 ;  /* 0x0000001312257223 */ /* 0x000fe20000000025 */
[----:B--2---:R-:W-:Y:S01]  /*1790*/  FADD R9, -R13, R9 ;  /* 0x000000090d097221 */ /* 0x004fe20000000100 */
[----:B------:R-:W-:Y:S01]  /*17a0*/  FADD R8, -R12, R8 ;  /* 0x000000080c087221 */ /* 0x000fe20000000100 */
[----:B------:R-:W-:-:S03]  /*17b0*/  FADD R30, -R14, R10 ;  /* 0x0000000a0e1e7221 */ /* 0x000fc60000000100 */
[----:B------:R-:W-:Y:S01]  /*17c0*/  @!P0 FMUL R32, R32, 16777216 ;  /* 0x4b80000020208820 */ /* 0x000fe20000400000 */
[----:B------:R-:W-:-:S03]  /*17d0*/  FMUL R17, R9, R9 ;  /* 0x0000000909117220 */ /* 0x000fc60000400000 */
[----:B------:R-:W1:Y:S01]  /*17e0*/  MUFU.RSQ R36, R32 ;  /* 0x0000002000247308 */ /* 0x000e620000001400 */
[----:B------:R-:W-:Y:S02]  /*17f0*/  FFMA R29, R8, R8, R17 ;  /* 0x00000008081d7223 */ /* 0x000fe40000000011 */
[----:B------:R-:W2:Y:S02]  /*1800*/  LDS.128 R16, [UR5+0x50] ;  /* 0x00005005ff107984 */ /* 0x000ea40008000c00 */
[----:B------:R-:W-:-:S04]  /*1810*/  FFMA R29, R30, R30, R29 ;  /* 0x0000001e1e1d7223 */ /* 0x000fc8000000001d */
[----:B------:R-:W-:-:S04]  /*1820*/  FADD R29, R29, UR10 ;  /* 0x0000000a1d1d7e21 */ /* 0x000fc80008000000 */
[----:B------:R-:W-:-:S04]  /*1830*/  FMUL R34, R29, R29 ;  /* 0x0000001d1d227220 */ /* 0x000fc80000400000 */
[----:B------:R-:W-:Y:S01]  /*1840*/  FMUL R34, R29, R34 ;  /* 0x000000221d227220 */ /* 0x000fe20000400000 */
[----:B-1----:R-:W-:Y:S01]  /*1850*/  @!P0 FMUL R36, R36, 4096 ;  /* 0x4580000024248820 */ /* 0x002fe20000400000 */
[----:B0-----:R-:W-:Y:S01]  /*1860*/  FADD R5, -R13, R5 ;  /* 0x000000050d057221 */ /* 0x001fe20000000100 */
[----:B------:R-:W-:Y:S02]  /*1870*/  FADD R31, -R12, R4 ;  /* 0x000000040c1f7221 */ /* 0x000fe40000000100 */
[----:B------:R-:W-:Y:S01]  /*1880*/  FSETP.GEU.AND P0, PT, |R34|, 1.175494350822287508e-38, PT ;  /* 0x008000002200780b */ /* 0x000fe20003f0e200 */
[----:B------:R-:W-:Y:S01]  /*1890*/  FADD R29, -R14, R6 ;  /* 0x000000060e1d7221 */ /* 0x000fe20000000100 */
[----:B------:R-:W-:Y:S01]  /*18a0*/  FMUL R4, R5, R5 ;  /* 0x0000000505047220 */ /* 0x000fe20000400000 */
[----:B------:R-:W-:-:S03]  /*18b0*/  FMUL R23, R23, R36 ;  /* 0x0000002417177220 */ /* 0x000fc60000400000 */
[----:B------:R-:W-:Y:S01]  /*18c0*/  FFMA R4, R31, R31, R4 ;  /* 0x0000001f1f047223 */ /* 0x000fe20000000004 */
[-C--:B------:R-:W-:Y:S01]  /*18d0*/  FFMA R10, R21, R23.reuse, R28 ;  /* 0x00000017150a7223 */ /* 0x080fe2000000001c */
[-C--:B------:R-:W-:Y:S01]  /*18e0*/  FFMA R35, R20, R23.reuse, R33 ;  /* 0x0000001714237223 */ /* 0x080fe20000000021 */
[----:B------:R-:W-:Y:S01]  /*18f0*/  FFMA R33, R22, R23, R37 ;  /* 0x0000001716217223 */ /* 0x000fe20000000025 */
[----:B------:R-:W-:-:S03]  /*1900*/  FFMA R4, R29, R29, R4 ;  /* 0x0000001d1d047223 */ /* 0x000fc60000000004 */
[----:B------:R-:W-:Y:S01]  /*1910*/  @!P0 FMUL R34, R34, 16777216 ;  /* 0x4b80000022228820 */ /* 0x000fe20000400000 */
[----:B------:R-:W-:-:S03]  /*1920*/  FADD R6, R4, UR10 ;  /* 0x0000000a04067e21 */ /* 0x000fc60008000000 */
[----:B------:R-:W0:Y:S01]  /*1930*/  MUFU.RSQ R32, R34 ;  /* 0x0000002200207308 */ /* 0x000e220000001400 */
[----:B------:R-:W-:Y:S01]  /*1940*/  FMUL R21, R6, R6 ;  /* 0x0000000606157220 */ /* 0x000fe20000400000 */
[----:B--2---:R-:W-:-:S03]  /*1950*/  FADD R4, -R13, R17 ;  /* 0x000000110d047221 */ /* 0x004fc60000000100 */
[----:B------:R-:W-:Y:S01]  /*1960*/  FMUL R17, R6, R21 ;  /* 0x0000001506117220 */ /* 0x000fe20000400000 */
[----:B------:R-:W-:Y:S01]  /*1970*/  FADD R6, -R12, R16 ;  /* 0x000000100c067221 */ /* 0x000fe20000000100 */
[----:B------:R-:W1:Y:S01]  /*1980*/  LDS.128 R20, [UR5+0x60] ;  /* 0x00006005ff147984 */ /* 0x000e620008000c00 */
[----:B------:R-:W-:Y:S01]  /*1990*/  FMUL R37, R4, R4 ;  /* 0x0000000404257220 */ /* 0x000fe20000400000 */
[----:B------:R-:W-:-:S03]  /*19a0*/  FADD R28, -R14, R18 ;  /* 0x000000120e1c7221 */ /* 0x000fc60000000100 */
[----:B------:R-:W-:-:S04]  /*19b0*/  FFMA R37, R6, R6, R37 ;  /* 0x0000000606257223 */ /* 0x000fc80000000025 */
[----:B------:R-:W-:Y:S01]  /*19c0*/  FFMA R37, R28, R28, R37 ;  /* 0x0000001c1c257223 */ /* 0x000fe20000000025 */
[----:B0-----:R-:W-:Y:S01]  /*19d0*/  @!P0 FMUL R32, R32, 4096 ;  /* 0x4580000020208820 */ /* 0x001fe20000400000 */
[----:B------:R-:W-:Y:S02]  /*19e0*/  FSETP.GEU.AND P0, PT, |R17|, 1.175494350822287508e-38, PT ;  /* 0x008000001100780b */ /* 0x000fe40003f0e200 */
[----:B------:R-:W-:Y:S01]  /*19f0*/  FADD R37, R37, UR10 ;  /* 0x0000000a25257e21 */ /* 0x000fe20008000000 */
[----:B------:R-:W-:-:S03]  /*1a00*/  FMUL R32, R11, R32 ;  /* 0x000000200b207220 */ /* 0x000fc60000400000 */
[----:B------:R-:W-:Y:S01]  /*1a10*/  FMUL R34, R37, R37 ;  /* 0x0000002525227220 */ /* 0x000fe20000400000 */
[-C--:B------:R-:W-:Y:S01]  /*1a20*/  FFMA R18, R8, R32.reuse, R35 ;  /* 0x0000002008127223 */ /* 0x080fe20000000023 */
[-C--:B------:R-:W-:Y:S01]  /*1a30*/  FFMA R16, R9, R32.reuse, R10 ;  /* 0x0000002009107223 */ /* 0x080fe2000000000a */
[----:B------:R-:W-:Y:S01]  /*1a40*/  FFMA R32, R30, R32, R33 ;  /* 0x000000201e207223 */ /* 0x000fe20000000021 */
[----:B------:R-:W0:Y:S01]  /*1a50*/  LDS.128 R8, [UR5+0x70] ;  /* 0x00007005ff087984 */ /* 0x000e220008000c00 */
[----:B------:R-:W-:Y:S02]  /*1a60*/  FMUL R34, R37, R34 ;  /* 0x0000002225227220 */ /* 0x000fe40000400000 */
[----:B------:R-:W-:-:S03]  /*1a70*/  @!P0 FMUL R17, R17, 16777216 ;  /* 0x4b80000011118820 */ /* 0x000fc60000400000 */
[----:B------:R-:W-:Y:S01]  /*1a80*/  FSETP.GEU.AND P1, PT, |R34|, 1.175494350822287508e-38, PT ;  /* 0x008000002200780b */ /* 0x000fe20003f2e200 */
[----:B------:R-:W2:Y:S01]  /*1a90*/  MUFU.RSQ R36, R17 ;  /* 0x0000001100247308 */ /* 0x000ea20000001400 */
[----:B-1----:R-:W-:-:S11]  /*1aa0*/  FADD R21, -R13, R21 ;  /* 0x000000150d157221 */ /* 0x002fd60000000100 */
[----:B------:R-:W-:Y:S01]  /*1ab0*/  @!P1 FMUL R34, R34, 16777216 ;  /* 0x4b80000022229820 */ /* 0x000fe20000400000 */
[----:B------:R-:W-:Y:S01]  /*1ac0*/  FADD R20, -R12, R20 ;  /* 0x000000140c147221 */ /* 0x000fe20000000100 */
[----:B------:R-:W-:Y:S01]  /*1ad0*/  FADD R22, -R14, R22 ;  /* 0x000000160e167221 */ /* 0x000fe20000000100 */
[----:B------:R-:W-:Y:S01]  /*1ae0*/  FMUL R33, R21, R21 ;  /* 0x0000001515217220 */ /* 0x000fe20000400000 */
[----:B--2---:R-:W-:-:S03]  /*1af0*/  @!P0 FMUL R36, R36, 4096 ;  /* 0x4580000024248820 */ /* 0x004fc60000400000 */
[----:B------:R-:W-:Y:S01]  /*1b00*/  FFMA R33, R20, R20, R33 ;  /* 0x0000001414217223 */ /* 0x000fe20000000021 */
[----:B------:R-:W-:Y:S02]  /*1b10*/  FMUL R35, R7, R36 ;  /* 0x0000002407237220 */ /* 0x000fe40000400000 */
[----:B------:R-:W1:Y:S01]  /*1b20*/  MUFU.RSQ R36, R34 ;  /* 0x0000002200247308 */ /* 0x000e620000001400 */
[----:B------:R-:W-:Y:S01]  /*1b30*/  FFMA R33, R22, R22, R33 ;  /* 0x0000001616217223 */ /* 0x000fe20000000021 */
[-C--:B------:R-:W-:Y:S01]  /*1b40*/  FFMA R7, R31, R35.reuse, R18 ;  /* 0x000000231f077223 */ /* 0x080fe20000000012 */
[-C--:B------:R-:W-:Y:S01]  /*1b50*/  FFMA R5, R5, R35.reuse, R16 ;  /* 0x0000002305057223 */ /* 0x080fe20000000010 */
[----:B------:R-:W-:Y:S01]  /*1b60*/  FFMA R35, R29, R35, R32 ;  /* 0x000000231d237223 */ /* 0x000fe20000000020 */
[----:B------:R-:W-:-:S04]  /*1b70*/  FADD R33, R33, UR10 ;  /* 0x0000000a21217e21 */ /* 0x000fc80008000000 */
[----:B------:R-:W-:Y:S01]  /*1b80*/  FMUL R30, R33, R33 ;  /* 0x00000021211e7220 */ /* 0x000fe20000400000 */
[----:B0-----:R-:W-:Y:S01]  /*1b90*/  FADD R9, -R13, R9 ;  /* 0x000000090d097221 */ /* 0x001fe20000000100 */
[----:B------:R-:W-:Y:S01]  /*1ba0*/  FADD R8, -R12, R8 ;  /* 0x000000080c087221 */ /* 0x000fe20000000100 */
[----:B------:R-:W-:Y:S01]  /*1bb0*/  FADD R31, -R14, R10 ;  /* 0x0000000a0e1f7221 */ /* 0x000fe20000000100 */
[----:B------:R-:W-:Y:S01]  /*1bc0*/  FMUL R30, R33, R30 ;  /* 0x0000001e211e7220 */ /* 0x000fe20000400000 */
[----:B------:R-:W-:Y:S01]  /*1bd0*/  FMUL R17, R9, R9 ;  /* 0x0000000909117220 */ /* 0x000fe20000400000 */
[----:B-1----:R-:W-:-:S03]  /*1be0*/  @!P1 FMUL R36, R36, 4096 ;  /* 0x4580000024249820 */ /* 0x002fc60000400000 */
[----:B------:R-:W-:Y:S01]  /*1bf0*/  FFMA R10, R8, R8, R17 ;  /* 0x00000008080a7223 */ /* 0x000fe20000000011 */
[----:B------:R-:W-:Y:S01]  /*1c00*/  FSETP.GEU.AND P0, PT, |R30|, 1.175494350822287508e-38, PT ;  /* 0x008000001e00780b */ /* 0x000fe20003f0e200 */
[----:B------:R-:W-:Y:S02]  /*1c10*/  FMUL R29, R19, R36 ;  /* 0x00000024131d7220 */ /* 0x000fe40000400000 */
[----:B------:R-:W-:Y:S01]  /*1c20*/  FFMA R10, R31, R31, R10 ;  /* 0x0000001f1f0a7223 */ /* 0x000fe2000000000a */
[----:B------:R-:W0:Y:S01]  /*1c30*/  LDS.128 R16, [UR5+0x80] ;  /* 0x00008005ff107984 */ /* 0x000e220008000c00 */
[-C--:B------:R-:W-:Y:S02]  /*1c40*/  FFMA R33, R6, R29.reuse, R7 ;  /* 0x0000001d06217223 */ /* 0x080fe40000000007 */
[----:B------:R-:W-:Y:S01]  /*1c50*/  FADD R32, R10, UR10 ;  /* 0x0000000a0a207e21 */ /* 0x000fe20008000000 */
[-C--:B------:R-:W-:Y:S01]  /*1c60*/  FFMA R10, R4, R29.reuse, R5 ;  /* 0x0000001d040a7223 */ /* 0x080fe20000000005 */
[----:B------:R-:W-:-:S02]  /*1c70*/  FFMA R35, R28, R29, R35 ;  /* 0x0000001d1c237223 */ /* 0x000fc40000000023 */
[----:B------:R-:W-:Y:S02]  /*1c80*/  FMUL R7, R32, R32 ;  /* 0x0000002020077220 */ /* 0x000fe40000400000 */
[----:B------:R-:W-:Y:S02]  /*1c90*/  @!P0 FMUL R30, R30, 16777216 ;  /* 0x4b8000001e1e8820 */ /* 0x000fe40000400000 */
[----:B------:R-:W-:Y:S02]  /*1ca0*/  FMUL R32, R32, R7 ;  /* 0x0000000720207220 */ /* 0x000fe40000400000 */
[----:B------:R-:W1:Y:S01]  /*1cb0*/  LDS.128 R4, [UR5+0x90] ;  /* 0x00009005ff047984 */ /* 0x000e620008000c00 */
[----:B------:R-:W2:Y:S02]  /*1cc0*/  MUFU.RSQ R34, R30 ;  /* 0x0000001e00227308 */ /* 0x000ea40000001400 */
[----:B------:R-:W-:-:S13]  /*1cd0*/  FSETP.GEU.AND P1, PT, |R32|, 1.175494350822287508e-38, PT ;  /* 0x008000002000780b */ /* 0x000fda0003f2e200 */
[----:B------:R-:W-:Y:S01]  /*1ce0*/  @!P1 FMUL R32, R32, 16777216 ;  /* 0x4b80000020209820 */ /* 0x000fe20000400000 */
[----:B--2---:R-:W-:-:S04]  /*1cf0*/  @!P0 FMUL R34, R34, 4096 ;  /* 0x4580000022228820 */ /* 0x004fc80000400000 */
[----:B------:R-:W-:Y:S01]  /*1d00*/  FMUL R23, R23, R34 ;  /* 0x0000002217177220 */ /* 0x000fe20000400000 */
[----:B------:R-:W2:Y:S03]  /*1d10*/  MUFU.RSQ R32, R32 ;  /* 0x0000002000207308 */ /* 0x000ea60000001400 */
[-C--:B------:R-:W-:Y:S01]  /*1d20*/  FFMA R37, R20, R23.reuse, R33 ;  /* 0x0000001714257223 */ /* 0x080fe20000000021 */
[----:B0-----:R-:W-:Y:S01]  /*1d30*/  FADD R29, -R13, R17 ;  /* 0x000000110d1d7221 */ /* 0x001fe20000000100 */
[----:B------:R-:W-:Y:S01]  /*1d40*/  FADD R33, -R12, R16 ;  /* 0x000000100c217221 */ /* 0x000fe20000000100 */
[----:B------:R-:W-:Y:S01]  /*1d50*/  FADD R18, -R14, R18 ;  /* 0x000000120e127221 */ /* 0x000fe20000000100 */
[----:B------:R-:W-:Y:S01]  /*1d60*/  FFMA R28, R22, R23, R35 ;  /* 0x00000017161c7223 */ /* 0x000fe20000000023 */
[----:B------:R-:W-:-:S04]  /*1d70*/  FMUL R16, R29, R29 ;  /* 0x0000001d1d107220 */ /* 0x000fc80000400000 */
[----:B------:R-:W-:Y:S01]  /*1d80*/  FFMA R17, R33, R33, R16 ;  /* 0x0000002121117223 */ /* 0x000fe20000000010 */
[----:B-1----:R-:W-:-:S03]  /*1d90*/  FADD R16, -R13, R5 ;  /* 0x000000050d107221 */ /* 0x002fc60000000100 */
[----:B------:R-:W-:Y:S01]  /*1da0*/  FFMA R5, R18, R18, R17 ;  /* 0x0000001212057223 */ /* 0x000fe20000000011 */
[----:B------:R-:W-:Y:S01]  /*1db0*/  FADD R17, -R12, R4 ;  /* 0x000000040c117221 */ /* 0x000fe20000000100 */
[----:B------:R-:W-:Y:S01]  /*1dc0*/  FADD R30, -R14, R6 ;  /* 0x000000060e1e7221 */ /* 0x000fe20000000100 */
[----:B------:R-:W-:Y:S01]  /*1dd0*/  FMUL R4, R16, R16 ;  /* 0x0000001010047220 */ /* 0x000fe20000400000 */
[----:B------:R-:W-:Y:S01]  /*1de0*/  FADD R5, R5, UR10 ;  /* 0x0000000a05057e21 */ /* 0x000fe20008000000 */
[----:B--2---:R-:W-:Y:S02]  /*1df0*/  @!P1 FMUL R32, R32, 4096 ;  /* 0x4580000020209820 */ /* 0x004fe40000400000 */
[----:B------:R-:W-:Y:S01]  /*1e00*/  FFMA R6, R17, R17, R4 ;  /* 0x0000001111067223 */ /* 0x000fe20000000004 */
[----:B------:R-:W-:-:S03]  /*1e10*/  FMUL R4, R5, R5 ;  /* 0x0000000505047220 */ /* 0x000fc60000400000 */
[----:B------:R-:W-:Y:S01]  /*1e20*/  FFMA R6, R30, R30, R6 ;  /* 0x0000001e1e067223 */ /* 0x000fe20000000006 */
[----:B------:R-:W-:Y:S01]  /*1e30*/  FMUL R5, R5, R4 ;  /* 0x0000000405057220 */ /* 0x000fe20000400000 */
[----:B------:R-:W-:Y:S02]  /*1e40*/  FFMA R4, R21, R23, R10 ;  /* 0x0000001715047223 */ /* 0x000fe4000000000a */
[----:B------:R-:W-:Y:S01]  /*1e50*/  FADD R20, R6, UR10 ;  /* 0x0000000a06147e21 */ /* 0x000fe20008000000 */
[----:B------:R-:W-:Y:S01]  /*1e60*/  FMUL R6, R11, R32 ;  /* 0x000000200b067220 */ /* 0x000fe20000400000 */
[----:B------:R-:W-:Y:S02]  /*1e70*/  FSETP.GEU.AND P0, PT, |R5|, 1.175494350822287508e-38, PT ;  /* 0x008000000500780b */ /* 0x000fe40003f0e200 */
[----:B------:R-:W-:Y:S01]  /*1e80*/  FMUL R11, R20, R20 ;  /* 0x00000014140b7220 */ /* 0x000fe20000400000 */
[-C--:B------:R-:W-:Y:S01]  /*1e90*/  FFMA R34, R8, R6.reuse, R37 ;  /* 0x0000000608227223 */ /* 0x080fe20000000025 */
[-C--:B------:R-:W-:Y:S01]  /*1ea0*/  FFMA R4, R9, R6.reuse, R4 ;  /* 0x0000000609047223 */ /* 0x080fe20000000004 */
[----:B------:R-:W-:Y:S01]  /*1eb0*/  FFMA R31, R31, R6, R28 ;  /* 0x000000061f1f7223 */ /* 0x000fe2000000001c */
[----:B------:R-:W-:-:S02]  /*1ec0*/  FMUL R35, R20, R11 ;  /* 0x0000000b14237220 */ /* 0x000fc40000400000 */
[----:B------:R-:W0:Y:S03]  /*1ed0*/  LDS.128 R8, [UR5+0xa0] ;  /* 0x0000a005ff087984 */ /* 0x000e260008000c00 */
[----:B------:R-:W-:Y:S01]  /*1ee0*/  FSETP.GEU.AND P1, PT, |R35|, 1.175494350822287508e-38, PT ;  /* 0x008000002300780b */ /* 0x000fe20003f2e200 */
[----:B------:R-:W1:Y:S01]  /*1ef0*/  LDS.128 R20, [UR5+0xb0] ;  /* 0x0000b005ff147984 */ /* 0x000e620008000c00 */
[----:B------:R-:W-:-:S04]  /*1f00*/  @!P0 FMUL R5, R5, 16777216 ;  /* 0x4b80000005058820 */ /* 0x000fc80000400000 */
[----:B------:R-:W2:Y:S07]  /*1f10*/  MUFU.RSQ R32, R5 ;  /* 0x0000000500207308 */ /* 0x000eae0000001400 */
[----:B------:R-:W-:-:S04]  /*1f20*/  @!P1 FMUL R35, R35, 16777216 ;  /* 0x4b80000023239820 */ /* 0x000fc80000400000 */
[----:B------:R3:W4:Y:S01]  /*1f30*/  MUFU.RSQ R6, R35 ;  /* 0x0000002300067308 */ /* 0x0007220000001400 */
[----:B--2---:R-:W-:-:S04]  /*1f40*/  @!P0 FMUL R32, R32, 4096 ;  /* 0x4580000020208820 */ /* 0x004fc80000400000 */
[----:B------:R-:W-:-:S04]  /*1f50*/  FMUL R32, R19, R32 ;  /* 0x0000002013207220 */ /* 0x000fc80000400000 */
[-C--:B------:R-:W-:Y:S01]  /*1f60*/  FFMA R34, R33, R32.reuse, R34 ;  /* 0x0000002021227223 */ /* 0x080fe20000000022 */
[-C--:B------:R-:W-:Y:S01]  /*1f70*/  FFMA R29, R29, R32.reuse, R4 ;  /* 0x000000201d1d7223 */ /* 0x080fe20000000004 */
[----:B---3--:R-:W-:Y:S01]  /*1f80*/  FFMA R35, R18, R32, R31 ;  /* 0x0000002012237223 */ /* 0x008fe2000000001f */
[----:B----4-:R-:W-:Y:S01]  /*1f90*/  @!P1 FMUL R6, R6, 4096 ;  /* 0x4580000006069820 */ /* 0x010fe20000400000 */
[C---:B0-----:R-:W-:Y:S01]  /*1fa0*/  FADD R9, -R13.reuse, R9 ;  /* 0x000000090d097221 */ /* 0x041fe20000000100 */
[----:B------:R-:W-:Y:S01]  /*1fb0*/  FADD R8, -R12, R8 ;  /* 0x000000080c087221 */ /* 0x000fe20000000100 */
[----:B------:R-:W-:Y:S01]  /*1fc0*/  FADD R10, -R14, R10 ;  /* 0x0000000a0e0a7221 */ /* 0x000fe20000000100 */
[----:B-1----:R-:W-:Y:S01]  /*1fd0*/  FADD R21, -R13, R21 ;  /* 0x000000150d157221 */ /* 0x002fe20000000100 */
[----:B------:R-:W-:Y:S01]  /*1fe0*/  FADD R20, -R12, R20 ;  /* 0x000000140c147221 */ /* 0x000fe20000000100 */
[----:B------:R-:W-:Y:S01]  /*1ff0*/  FMUL R5, R9, R9 ;  /* 0x0000000909057220 */ /* 0x000fe20000400000 */
[----:B------:R-:W-:Y:S01]  /*2000*/  FADD R28, -R14, R22 ;  /* 0x000000160e1c7221 */ /* 0x000fe20000000100 */
[----:B------:R-:W-:-:S02]  /*2010*/  FMUL R19, R21, R21 ;  /* 0x0000001515137220 */ /* 0x000fc40000400000 */
[----:B------:R-:W-:Y:S02]  /*2020*/  FFMA R5, R8, R8, R5 ;  /* 0x0000000808057223 */ /* 0x000fe40000000005 */
[----:B------:R-:W-:Y:S02]  /*2030*/  FFMA R19, R20, R20, R19 ;  /* 0x0000001414137223 */ /* 0x000fe40000000013 */
[----:B------:R-:W-:Y:S02]  /*2040*/  FFMA R5, R10, R10, R5 ;  /* 0x0000000a0a057223 */ /* 0x000fe40000000005 */
[----:B------:R-:W-:Y:S02]  /*2050*/  FFMA R19, R28, R28, R19 ;  /* 0x0000001c1c137223 */ /* 0x000fe40000000013 */
[----:B------:R-:W-:Y:S02]  /*2060*/  FADD R5, R5, UR10 ;  /* 0x0000000a05057e21 */ /* 0x000fe40008000000 */
[----:B------:R-:W-:Y:S01]  /*2070*/  FADD R33, R19, UR10 ;  /* 0x0000000a13217e21 */ /* 0x000fe20008000000 */
[----:B------:R-:W-:Y:S01]  /*2080*/  FMUL R19, R7, R6 ;  /* 0x0000000607137220 */ /* 0x000fe20000400000 */
[----:B------:R-:W-:-:S02]  /*2090*/  FMUL R4, R5, R5 ;  /* 0x0000000505047220 */ /* 0x000fc40000400000 */
[----:B------:R-:W-:Y:S01]  /*20a0*/  FMUL R6, R33, R33 ;  /* 0x0000002121067220 */ /* 0x000fe20000400000 */
[-C--:B------:R-:W-:Y:S01]  /*20b0*/  FFMA R31, R17, R19.reuse, R34 ;  /* 0x00000013111f7223 */ /* 0x080fe20000000022 */
[----:B------:R-:W-:Y:S01]  /*20c0*/  FMUL R22, R5, R4 ;  /* 0x0000000405167220 */ /* 0x000fe20000400000 */
[-C--:B------:R-:W-:Y:S01]  /*20d0*/  FFMA R32, R16, R19.reuse, R29 ;  /* 0x0000001310207223 */ /* 0x080fe2000000001d */
[----:B------:R-:W-:Y:S01]  /*20e0*/  FMUL R33, R33, R6 ;  /* 0x0000000621217220 */ /* 0x000fe20000400000 */
[----:B------:R-:W-:Y:S01]  /*20f0*/  FFMA R35, R30, R19, R35 ;  /* 0x000000131e237223 */ /* 0x000fe20000000023 */
[----:B------:R-:W0:Y:S01]  /*2100*/  LDS.128 R4, [UR5+0xc0] ;  /* 0x0000c005ff047984 */ /* 0x000e220008000c00 */
[----:B------:R-:W-:Y:S02]  /*2110*/  FSETP.GEU.AND P0, PT, |R22|, 1.175494350822287508e-38, PT ;  /* 0x008000001600780b */ /* 0x000fe40003f0e200 */
[----:B------:R-:W-:-:S11]  /*2120*/  FSETP.GEU.AND P1, PT, |R33|, 1.175494350822287508e-38, PT ;  /* 0x008000002100780b */ /* 0x000fd60003f2e200 */
[----:B------:R-:W-:Y:S02]  /*2130*/  @!P0 FMUL R22, R22, 16777216 ;  /* 0x4b80000016168820 */ /* 0x000fe40000400000 */
[----:B------:R-:W-:-:S04]  /*2140*/  @!P1 FMUL R33, R33, 16777216 ;  /* 0x4b80000021219820 */ /* 0x000fc80000400000 */
[----:B------:R-:W1:Y:S08]  /*2150*/  MUFU.RSQ R22, R22 ;  /* 0x0000001600167308 */ /* 0x000e700000001400 */
[----:B------:R-:W2:Y:S01]  /*2160*/  MUFU.RSQ R30, R33 ;  /* 0x00000021001e7308 */ /* 0x000ea20000001400 */
[----:B-1----:R-:W-:Y:S01]  /*2170*/  @!P0 FMUL R22, R22, 4096 ;  /* 0x4580000016168820 */ /* 0x002fe20000400000 */
[----:B0-----:R-:W-:Y:S01]  /*2180*/  FADD R5, -R13, R5 ;  /* 0x000000050d057221 */ /* 0x001fe20000000100 */
[----:B------:R-:W-:Y:S01]  /*2190*/  FADD R4, -R12, R4 ;  /* 0x000000040c047221 */ /* 0x000fe20000000100 */
[----:B------:R-:W-:Y:S01]  /*21a0*/  FADD R6, -R14, R6 ;  /* 0x000000060e067221 */ /* 0x000fe20000000100 */
[----:B------:R-:W-:Y:S01]  /*21b0*/  FMUL R11, R11, R22 ;  /* 0x000000160b0b7220 */ /* 0x000fe20000400000 */
[----:B------:R-:W-:Y:S01]  /*21c0*/  FMUL R17, R5, R5 ;  /* 0x0000000505117220 */ /* 0x000fe20000400000 */
[----:B--2---:R-:W-:-:S02]  /*21d0*/  @!P1 FMUL R30, R30, 4096 ;  /* 0x458000001e1e9820 */ /* 0x004fc40000400000 */
[-C--:B------:R-:W-:Y:S01]  /*21e0*/  FFMA R31, R8, R11.reuse, R31 ;  /* 0x0000000b081f7223 */ /* 0x080fe2000000001f */
[----:B------:R-:W-:Y:S01]  /*21f0*/  FFMA R29, R4, R4, R17 ;  /* 0x00000004041d7223 */ /* 0x000fe20000000011 */
[-C--:B------:R-:W-:Y:S01]  /*2200*/  FFMA R32, R9, R11.reuse, R32 ;  /* 0x0000000b09207223 */ /* 0x080fe20000000020 */
[----:B------:R-:W0:Y:S01]  /*2210*/  LDS.128 R16, [UR5+0xd0] ;  /* 0x0000d005ff107984 */ /* 0x000e220008000c00 */
[----:B------:R-:W-:Y:S01]  /*2220*/  FFMA R33, R10, R11, R35 ;  /* 0x0000000b0a217223 */ /* 0x000fe20000000023 */
[----:B------:R-:W-:Y:S01]  /*2230*/  FFMA R29, R6, R6, R29 ;  /* 0x00000006061d7223 */ /* 0x000fe2000000001d */
[----:B------:R-:W-:-:S03]  /*2240*/  FMUL R34, R23, R30 ;  /* 0x0000001e17227220 */ /* 0x000fc60000400000 */
[----:B------:R-:W-:Y:S01]  /*2250*/  FADD R29, R29, UR10 ;  /* 0x0000000a1d1d7e21 */ /* 0x000fe20008000000 */
[-C--:B------:R-:W-:Y:S01]  /*2260*/  FFMA R31, R20, R34.reuse, R31 ;  /* 0x00000022141f7223 */ /* 0x080fe2000000001f */
[-C--:B------:R-:W-:Y:S01]  /*2270*/  FFMA R30, R21, R34.reuse, R32 ;  /* 0x00000022151e7223 */ /* 0x080fe20000000020 */
[----:B------:R-:W-:Y:S01]  /*2280*/  FFMA R33, R28, R34, R33 ;  /* 0x000000221c217223 */ /* 0x000fe20000000021 */
[C---:B------:R-:W-:Y:S01]  /*2290*/  FMUL R8, R29.reuse, R29 ;  /* 0x0000001d1d087220 */ /* 0x040fe20000400000 */
[----:B------:R-:W1:Y:S03]  /*22a0*/  LDS.128 R20, [UR5+0xf0] ;  /* 0x0000f005ff147984 */ /* 0x000e660008000c00 */
[----:B------:R-:W-:Y:S02]  /*22b0*/  FMUL R29, R29, R8 ;  /* 0x000000081d1d7220 */ /* 0x000fe40000400000 */
[----:B------:R-:W2:Y:S01]  /*22c0*/  LDS.128 R8, [UR5+0xe0] ;  /* 0x0000e005ff087984 */ /* 0x000ea20008000c00 */
[----:B------:R-:W-:-:S02]  /*22d0*/  UIADD3 UR5, UPT, UPT, UR5, 0x200, URZ ;  /* 0x0000020005057890 */ /* 0x000fc4000fffe0ff */
[----:B------:R-:W-:-:S13]  /*22e0*/  FSETP.GEU.AND P0, PT, |R29|, 1.175494350822287508e-38, PT ;  /* 0x008000001d00780b */ /* 0x000fda0003f0e200 */
[----:B------:R-:W-:-:S04]  /*22f0*/  @!P0 FMUL R29, R29, 16777216 ;  /* 0x4b8000001d1d8820 */ /* 0x000fc80000400000 */
[----:B------:R-:W3:Y:S01]  /*2300*/  MUFU.RSQ R28, R29 ;  /* 0x0000001d001c7308 */ /* 0x000ee20000001400 */
[----:B0-----:R-:W-:Y:S01]  /*2310*/  FADD R17, -R13, R17 ;  /* 0x000000110d117221 */ /* 0x001fe20000000100 */
[----:B------:R-:W-:Y:S01]  /*2320*/  FADD R16, -R12, R16 ;  /* 0x000000100c107221 */ /* 0x000fe20000000100 */
[----:B------:R-:W-:Y:S02]  /*2330*/  FADD R18, -R14, R18 ;  /* 0x000000120e127221 */ /* 0x000fe40000000100 */
[----:B------:R-:W-:-:S04]  /*2340*/  FMUL R35, R17, R17 ;  /* 0x0000001111237220 */ /* 0x000fc80000400000 */
[----:B------:R-:W-:Y:S01]  /*2350*/  FFMA R35, R16, R16, R35 ;  /* 0x0000001010237223 */ /* 0x000fe20000000023 */
[----:B-1----:R-:W-:-:S03]  /*2360*/  FADD R21, -R13, R21 ;  /* 0x000000150d157221 */ /* 0x002fc60000000100 */
[----:B------:R-:W-:Y:S01]  /*2370*/  FFMA R35, R18, R18, R35 ;  /* 0x0000001212237223 */ /* 0x000fe20000000023 */
[----:B---3--:R-:W-:Y:S01]  /*2380*/  @!P0 FMUL R28, R28, 4096 ;  /* 0x458000001c1c8820 */ /* 0x008fe20000400000 */
[C---:B------:R-:W-:Y:S01]  /*2390*/  FADD R20, -R12.reuse, R20 ;  /* 0x000000140c147221 */ /* 0x040fe20000000100 */
[----:B------:R-:W-:Y:S01]  /*23a0*/  FMUL R37, R21, R21 ;  /* 0x0000001515257220 */ /* 0x000fe20000400000 */
[----:B------:R-:W-:Y:S01]  /*23b0*/  FADD R35, R35, UR10 ;  /* 0x0000000a23237e21 */ /* 0x000fe20008000000 */
[----:B------:R-:W-:Y:S01]  /*23c0*/  FMUL R7, R7, R28 ;  /* 0x0000001c07077220 */ /* 0x000fe20000400000 */
[----:B--2---:R-:W-:Y:S01]  /*23d0*/  FADD R9, -R13, R9 ;  /* 0x000000090d097221 */ /* 0x004fe20000000100 */
[----:B------:R-:W-:Y:S01]  /*23e0*/  FADD R8, -R12, R8 ;  /* 0x000000080c087221 */ /* 0x000fe20000000100 */
[C---:B------:R-:W-:Y:S01]  /*23f0*/  FMUL R28, R35.reuse, R35 ;  /* 0x00000023231c7220 */ /* 0x040fe20000400000 */
[C---:B------:R-:W-:Y:S01]  /*2400*/  FADD R10, -R14.reuse, R10 ;  /* 0x0000000a0e0a7221 */ /* 0x040fe20000000100 */
[----:B------:R-:W-:Y:S01]  /*2410*/  FADD R22, -R14, R22 ;  /* 0x000000160e167221 */ /* 0x000fe20000000100 */
[----:B------:R-:W-:Y:S01]  /*2420*/  FFMA R37, R20, R20, R37 ;  /* 0x0000001414257223 */ /* 0x000fe20000000025 */
[----:B------:R-:W-:Y:S01]  /*2430*/  FMUL R29, R35, R28 ;  /* 0x0000001c231d7220 */ /* 0x000fe20000400000 */
[----:B------:R-:W-:Y:S01]  /*2440*/  FMUL R35, R9, R9 ;  /* 0x0000000909237220 */ /* 0x000fe20000400000 */
[-C--:B------:R-:W-:Y:S01]  /*2450*/  FFMA R30, R5, R7.reuse, R30 ;  /* 0x00000007051e7223 */ /* 0x080fe2000000001e */
[----:B------:R-:W-:Y:S01]  /*2460*/  FFMA R37, R22, R22, R37 ;  /* 0x0000001616257223 */ /* 0x000fe20000000025 */
[-C--:B------:R-:W-:Y:S01]  /*2470*/  FFMA R31, R4, R7.reuse, R31 ;  /* 0x00000007041f7223 */ /* 0x080fe2000000001f */
[----:B------:R-:W-:Y:S01]  /*2480*/  FFMA R35, R8, R8, R35 ;  /* 0x0000000808237223 */ /* 0x000fe20000000023 */
[----:B------:R-:W-:Y:S01]  /*2490*/  FSETP.GEU.AND P0, PT, |R29|, 1.175494350822287508e-38, PT ;  /* 0x008000001d00780b */ /* 0x000fe20003f0e200 */
[----:B------:R-:W-:Y:S01]  /*24a0*/  FADD R37, R37, UR10 ;  /* 0x0000000a25257e21 */ /* 0x000fe20008000000 */
[----:B------:R-:W-:Y:S01]  /*24b0*/  FFMA R33, R6, R7, R33 ;  /* 0x0000000706217223 */ /* 0x000fe20000000021 */
[----:B------:R-:W-:-:S04]  /*24c0*/  FFMA R35, R10, R10, R35 ;  /* 0x0000000a0a237223 */ /* 0x000fc80000000023 */
[----:B------:R-:W-:-:S04]  /*24d0*/  FADD R35, R35, UR10 ;  /* 0x0000000a23237e21 */ /* 0x000fc80008000000 */
[----:B------:R-:W-:Y:S02]  /*24e0*/  FMUL R28, R35, R35 ;  /* 0x00000023231c7220 */ /* 0x000fe40000400000 */
[----:B------:R-:W-:Y:S02]  /*24f0*/  @!P0 FMUL R29, R29, 16777216 ;  /* 0x4b8000001d1d8820 */ /* 0x000fe40000400000 */
[----:B------:R-:W-:Y:S01]  /*2500*/  FMUL R35, R35, R28 ;  /* 0x0000001c23237220 */ /* 0x000fe20000400000 */
[C---:B------:R-:W-:Y:S01]  /*2510*/  FMUL R28, R37.reuse, R37 ;  /* 0x00000025251c7220 */ /* 0x040fe20000400000 */
[----:B------:R-:W0:Y:S03]  /*2520*/  MUFU.RSQ R34, R29 ;  /* 0x0000001d00227308 */ /* 0x000e260000001400 */
[----:B------:R-:W-:Y:S01]  /*2530*/  FMUL R28, R37, R28 ;  /* 0x0000001c251c7220 */ /* 0x000fe20000400000 */
[----:B------:R-:W-:-:S04]  /*2540*/  FSETP.GEU.AND P1, PT, |R35|, 1.175494350822287508e-38, PT ;  /* 0x008000002300780b */ /* 0x000fc80003f2e200 */
[----:B------:R-:W-:-:S09]  /*2550*/  FSETP.GEU.AND P2, PT, |R28|, 1.175494350822287508e-38, PT ;  /* 0x008000001c00780b */ /* 0x000fd20003f4e200 */
[----:B------:R-:W-:Y:S01]  /*2560*/  @!P1 FMUL R35, R35, 16777216 ;  /* 0x4b80000023239820 */ /* 0x000fe20000400000 */
[----:B0-----:R-:W-:Y:S01]  /*2570*/  @!P0 FMUL R34, R34, 4096 ;  /* 0x4580000022228820 */ /* 0x001fe20000400000 */
[----:B------:R-:W-:Y:S02]  /*2580*/  ISETP.NE.AND P0, PT, R15, RZ, PT ;  /* 0x000000ff0f00720c */ /* 0x000fe40003f05270 */
[----:B------:R-:W-:Y:S01]  /*2590*/  @!P2 FMUL R28, R28, 16777216 ;  /* 0x4b8000001c1ca820 */ /* 0x000fe20000400000 */
[----:B------:R-:W0:Y:S01]  /*25a0*/  MUFU.RSQ R32, R35 ;  /* 0x0000002300207308 */ /* 0x000e220000001400 */
[----:B------:R-:W-:-:S04]  /*25b0*/  FMUL R19, R19, R34 ;  /* 0x0000002213137220 */ /* 0x000fc80000400000 */
[-C--:B------:R-:W-:Y:S01]  /*25c0*/  FFMA R30, R17, R19.reuse, R30 ;  /* 0x00000013111e7223 */ /* 0x080fe2000000001e */
[-C--:B------:R-:W-:Y:S01]  /*25d0*/  FFMA R31, R16, R19.reuse, R31 ;  /* 0x00000013101f7223 */ /* 0x080fe2000000001f */
[----:B------:R-:W-:Y:S01]  /*25e0*/  FFMA R33, R18, R19, R33 ;  /* 0x0000001312217223 */ /* 0x000fe20000000021 */
[----:B------:R-:W1:Y:S01]  /*25f0*/  MUFU.RSQ R28, R28 ;  /* 0x0000001c001c7308 */ /* 0x000e620000001400 */
[----:B0-----:R-:W-:-:S04]  /*2600*/  @!P1 FMUL R32, R32, 4096 ;  /* 0x4580000020209820 */ /* 0x001fc80000400000 */
[----:B------:R-:W-:Y:S01]  /*2610*/  FMUL R11, R11, R32 ;  /* 0x000000200b0b7220 */ /* 0x000fe20000400000 */
[----:B-1----:R-:W-:-:S03]  /*2620*/  @!P2 FMUL R28, R28, 4096 ;  /* 0x458000001c1ca820 */ /* 0x002fc60000400000 */
[-C--:B------:R-:W-:Y:S01]  /*2630*/  FFMA R30, R9, R11.reuse, R30 ;  /* 0x0000000b091e7223 */ /* 0x080fe2000000001e */
[-C--:B------:R-:W-:Y:S01]  /*2640*/  FFMA R31, R8, R11.reuse, R31 ;  /* 0x0000000b081f7223 */ /* 0x080fe2000000001f */
[----:B------:R-:W-:Y:S01]  /*2650*/  FFMA R33, R10, R11, R33 ;  /* 0x0000000b0a217223 */ /* 0x000fe20000000021 */
[----:B------:R-:W-:-:S04]  /*2660*/  FMUL R23, R23, R28 ;  /* 0x0000001c17177220 */ /* 0x000fc80000400000 */
[-C--:B------:R-:W-:Y:S01]  /*2670*/  FFMA R28, R21, R23.reuse, R30 ;  /* 0x00000017151c7223 */ /* 0x080fe2000000001e */
[-C--:B------:R-:W-:Y:S01]  /*2680*/  FFMA R29, R20, R23.reuse, R31 ;  /* 0x00000017141d7223 */ /* 0x080fe2000000001f */
[----:B------:R-:W-:Y:S01]  /*2690*/  FFMA R30, R22, R23, R33 ;  /* 0x00000017161e7223 */ /* 0x000fe20000000021 */
[----:B------:R-:W-:Y:S06]  /*26a0*/  @P0 BRA `(.L_x_1) ;  /* 0xffffffd800f00947 */ /* 0x000fec000383ffff */
[----:B------:R-:W-:-:S07]  /*26b0*/  MOV R8, R25 ;  /* 0x0000001900087202 */ /* 0x000fce0000000f00 */
.L_x_0:
[----:B------:R-:W-:-:S13]  /*26c0*/  ISETP.NE.AND P0, PT, R26, RZ, PT ;  /* 0x000000ff1a00720c */ /* 0x000fda0003f05270 */
[----:B------:R-:W-:Y:S05]  /*26d0*/  @!P0 BRA `(.L_x_2) ;  /* 0x0000000000648947 */ /* 0x000fea0003800000 */
[----:B------:R-:W1:Y:S01]  /*26e0*/  LDCU UR10, c[0x0][0x390] ;  /* 0x00007200ff0a77ac */ /* 0x000e620008000800 */
[----:B------:R-:W-:-:S05]  /*26f0*/  UMOV UR5, URZ ;  /* 0x000000ff00057c82 */ /* 0x000fca0008000000 */
.L_x_3:
[C---:B0-----:R-:W-:Y:S01]  /*2700*/  LEA R4, R8.reuse, UR6, 0x4 ;  /* 0x0000000608047c11 */ /* 0x041fe2000f8e20ff */
[----:B------:R-:W-:Y:S01]  /*2710*/  UIADD3 UR5, UPT, UPT, UR5, 0x1, URZ ;  /* 0x0000000105057890 */ /* 0x000fe2000fffe0ff */
[----:B------:R-:W-:-:S04]  /*2720*/  IADD3 R8, PT, PT, R8, 0x1, RZ ;  /* 0x0000000108087810 */ /* 0x000fc80007ffe0ff */
[----:B------:R-:W0:Y:S02]  /*2730*/  LDS.128 R4, [R4] ;  /* 0x0000000004047984 */ /* 0x000e240000000c00 */
[----:B0----5:R-:W-:Y:S01]  /*2740*/  FADD R5, -R13, R5 ;  /* 0x000000050d057221 */ /* 0x021fe20000000100 */
[----:B------:R-:W-:Y:S01]  /*2750*/  FADD R10, -R12, R4 ;  /* 0x000000040c0a7221 */ /* 0x000fe20000000100 */
[----:B------:R-:W-:Y:S02]  /*2760*/  FADD R9, -R14, R6 ;  /* 0x000000060e097221 */ /* 0x000fe40000000100 */
[----:B------:R-:W-:-:S04]  /*2770*/  FMUL R11, R5, R5 ;  /* 0x00000005050b7220 */ /* 0x000fc80000400000 */
[----:B------:R-:W-:-:S04]  /*2780*/  FFMA R6, R10, R10, R11 ;  /* 0x0000000a0a067223 */ /* 0x000fc8000000000b */
[----:B------:R-:W-:-:S04]  /*2790*/  FFMA R6, R9, R9, R6 ;  /* 0x0000000909067223 */ /* 0x000fc80000000006 */
[----:B-1----:R-:W-:-:S04]  /*27a0*/  FADD R6, R6, UR10 ;  /* 0x0000000a06067e21 */ /* 0x002fc80008000000 */
[----:B------:R-:W-:-:S04]  /*27b0*/  FMUL R11, R6, R6 ;  /* 0x00000006060b7220 */ /* 0x000fc80000400000 */
[----:B------:R-:W-:-:S05]  /*27c0*/  FMUL R6, R6, R11 ;  /* 0x0000000b06067220 */ /* 0x000fca0000400000 */
[----:B------:R-:W-:-:S13]  /*27d0*/  FSETP.GEU.AND P0, PT, |R6|, 1.175494350822287508e-38, PT ;  /* 0x008000000600780b */ /* 0x000fda0003f0e200 */
[----:B------:R-:W-:-:S04]  /*27e0*/  @!P0 FMUL R6, R6, 16777216 ;  /* 0x4b80000006068820 */ /* 0x000fc80000400000 */
[----:B------:R-:W0:Y:S02]  /*27f0*/  MUFU.RSQ R4, R6 ;  /* 0x0000000600047308 */ /* 0x000e240000001400 */
[----:B0-----:R-:W-:Y:S01]  /*2800*/  @!P0 FMUL R4, R4, 4096 ;  /* 0x4580000004048820 */ /* 0x001fe20000400000 */
[----:B------:R-:W-:-:S03]  /*2810*/  ISETP.NE.AND P0, PT, R26, UR5, PT ;  /* 0x000000051a007c0c */ /* 0x000fc6000bf05270 */
[----:B------:R-:W-:-:S04]  /*2820*/  FMUL R7, R7, R4 ;  /* 0x0000000407077220 */ /* 0x000fc80000400000 */
[-C--:B------:R-:W-:Y:S01]  /*2830*/  FFMA R29, R10, R7.reuse, R29 ;  /* 0x000000070a1d7223 */ /* 0x080fe2000000001d */
[-C--:B------:R-:W-:Y:S01]  /*2840*/  FFMA R28, R5, R7.reuse, R28 ;  /* 0x00000007051c7223 */ /* 0x080fe2000000001c */
[----:B------:R-:W-:-:S04]  /*2850*/  FFMA R30, R9, R7, R30 ;  /* 0x00000007091e7223 */ /* 0x000fc8000000001e */
[----:B------:R-:W-:Y:S05]  /*2860*/  @P0 BRA `(.L_x_3) ;  /* 0xfffffffc00a40947 */ /* 0x000fea000383ffff */
.L_x_2:
[----:B------:R-:W-:Y:S06]  /*2870*/  BAR.SYNC.DEFER_BLOCKING 0x0 ;  /* 0x0000000000007b1d */ /* 0x000fec0000010000 */
[----:B------:R-:W-:Y:S05]  /*2880*/  BRA.U UP0, `(.L_x_4) ;  /* 0xffffffd900387547 */ /* 0x000fea000b83ffff */
[----:B0-----:R-:W0:Y:S01]  /*2890*/  LDC.64 R4, c[0x0][0x388] ;  /* 0x0000e200ff047b82 */ /* 0x001e220000000a00 */
[----:B------:R-:W1:Y:S01]  /*28a0*/  LDCU UR4, c[0x0][0x394] ;  /* 0x00007280ff0477ac */ /* 0x000e620008000800 */
[----:B------:R-:W-:Y:S02]  /*28b0*/  HFMA2 R7, -RZ, RZ, 0, 0 ;  /* 0x00000000ff077431 */ /* 0x000fe400000001ff */
[----:B-1----:R-:W-:Y:S01]  /*28c0*/  FMUL R6, R30, UR4 ;  /* 0x000000041e067c20 */ /* 0x002fe20008400000 */
[----:B0-----:R-:W-:-:S04]  /*28d0*/  IMAD.WIDE R2, R2, 0x10, R4 ;  /* 0x0000001002027825 */ /* 0x001fc800078e0204 */
[----:B------:R-:W-:Y:S01]  /*28e0*/  FMUL R4, R29, UR4 ;  /* 0x000000041d047c20 */ /* 0x000fe20008400000 */
[----:B------:R-:W-:-:S05]  /*28f0*/  FMUL R5, R28, UR4 ;  /* 0x000000041c057c20 */ /* 0x000fca0008400000 */
[----:B------:R-:W-:Y:S01]  /*2900*/  STG.E.128 desc[UR8][R2.64], R4 ;  /* 0x0000000402007986 */ /* 0x000fe2000c101d08 */
[----:B------:R-:W-:Y:S05]  /*2910*/  EXIT ;  /* 0x000000000000794d */ /* 0x000fea0003800000 */
.L_x_5:
[----:B------:R-:W-:-:S00]  /*2920*/  BRA `(.L_x_5) ;  /* 0xfffffffc00fc7947 */ /* 0x000fc0000383ffff */
[----:B------:R-:W-:-:S00]  /*2930*/  NOP ;  /* 0x0000000000007918 */ /* 0x000fc00000000000 */
        /* <DEDUP_REMOVED lines=12> */
.L_x_7:


//--------------------- .text._Z14leap_frog_1p_2P6float4S0_S0_f --------------------------
	.section	.text._Z14leap_frog_1p_2P6float4S0_S0_f,"ax",@progbits
	.align	128
        .global         _Z14leap_frog_1p_2P6float4S0_S0_f
        .type           _Z14leap_frog_1p_2P6float4S0_S0_f,@function
        .size           _Z14leap_frog_1p_2P6float4S0_S0_f,(.L_x_8 - _Z14leap_frog_1p_2P6float4S0_S0_f)
        .other          _Z14leap_frog_1p_2P6float4S0_S0_f,@"STO_CUDA_ENTRY STV_DEFAULT"
_Z14leap_frog_1p_2P6float4S0_S0_f:
.text._Z14leap_frog_1p_2P6float4S0_S0_f:
[----:B------:R-:W-:Y:S08]  /*0000*/  LDC R1, c[0x0][0x37c] ;  /* 0x0000df00ff017b82 */ /* 0x000ff00000000800 */
[----:B------:R-:W0:Y:S01]  /*0010*/  S2UR UR4, SR_CTAID.X ;  /* 0x00000000000479c3 */ /* 0x000e220000002500 */
[----:B------:R-:W1:Y:S01]  /*0020*/  S2R R5, SR_TID.X ;  /* 0x0000000000057919 */ /* 0x000e620000002100 */
[----:B------:R-:W2:Y:S06]  /*0030*/  LDCU.64 UR6, c[0x0][0x358] ;  /* 0x00006b00ff0677ac */ /* 0x000eac0008000a00 */
[----:B------:R-:W1:Y:S08]  /*0040*/  LDC R0, c[0x0][0x360] ;  /* 0x0000d800ff007b82 */ /* 0x000e700000000800 */
[----:B------:R-:W3:Y:S08]  /*0050*/  LDC.64 R8, c[0x0][0x380] ;  /* 0x0000e000ff087b82 */ /* 0x000ef00000000a00 */
[----:B------:R-:W4:Y:S01]  /*0060*/  LDC.64 R2, c[0x0][0x388] ;  /* 0x0000e200ff027b82 */ /* 0x000f220000000a00 */
[----:B0-----:R-:W-:-:S04]  /*0070*/  USHF.L.U32 UR4, UR4, 0x8, URZ ;  /* 0x0000000804047899 */ /* 0x001fc800080006ff */
[----:B------:R-:W-:-:S03]  /*0080*/  USHF.R.S32.HI UR4, URZ, 0x8, UR4 ;  /* 0x00000008ff047899 */ /* 0x000fc60008011404 */
[----:B------:R-:W0:Y:S03]  /*0090*/  LDC.64 R10, c[0x0][0x390] ;  /* 0x0000e400ff0a7b82 */ /* 0x000e260000000a00 */
[----:B-1----:R-:W-:-:S04]  /*00a0*/  IMAD R5, R0, UR4, R5 ;  /* 0x0000000400057c24 */ /* 0x002fc8000f8e0205 */
[C---:B---3--:R-:W-:Y:S01]  /*00b0*/  IMAD.WIDE R8, R5.reuse, 0x10, R8 ;  /* 0x0000001005087825 */ /* 0x048fe200078e0208 */
[----:B------:R-:W1:Y:S04]  /*00c0*/  LDCU UR4, c[0x0][0x398] ;  /* 0x00007300ff0477ac */ /* 0x000e680008000800 */
[----:B--2---:R-:W1:Y:S01]  /*00d0*/  LDG.E.128 R16, desc[UR6][R8.64] ;  /* 0x0000000608107981 */ /* 0x004e62000c1e1d00 */
[----:B----4-:R-:W-:-:S05]  /*00e0*/  IMAD.WIDE R2, R5, 0x10, R2 ;  /* 0x0000001005027825 */ /* 0x010fca00078e0202 */
[----:B------:R-:W1:Y:S01]  /*00f0*/  LDG.E.128 R12, desc[UR6][R2.64] ;  /* 0x00000006020c7981 */ /* 0x000e62000c1e1d00 */
[----:B0-----:R-:W-:-:S05]  /*0100*/  IMAD.WIDE R10, R5, 0x10, R10 ;  /* 0x00000010050a7825 */ /* 0x001fca00078e020a */
[----:B------:R-:W2:Y:S01]  /*0110*/  LDG.E.128 R4, desc[UR6][R10.64] ;  /* 0x000000060a047981 */ /* 0x000ea2000c1e1d00 */
[----:B-1----:R-:W-:Y:S01]  /*0120*/  FFMA R12, R16, UR4, R12 ;  /* 0x00000004100c7c23 */ /* 0x002fe2000800000c */
[----:B------:R-:W-:Y:S01]  /*0130*/  FFMA R13, R17, UR4, R13 ;  /* 0x00000004110d7c23 */ /* 0x000fe2000800000d */
[----:B------:R-:W-:Y:S01]  /*0140*/  FFMA R14, R18, UR4, R14 ;  /* 0x00000004120e7c23 */ /* 0x000fe2000800000e */
[----:B------:R-:W-:Y:S02]  /*0150*/  HFMA2 R15, -RZ, RZ, 0, 0 ;  /* 0x00000000ff0f7431 */ /* 0x000fe400000001ff */
[----:B--2---:R-:W-:Y:S01]  /*0160*/  FFMA R4, R12, UR4, R4 ;  /* 0x000000040c047c23 */ /* 0x004fe20008000004 */
[----:B------:R-:W-:Y:S01]  /*0170*/  FFMA R5, R13, UR4, R5 ;  /* 0x000000040d057c23 */ /* 0x000fe20008000005 */
[----:B------:R-:W-:-:S04]  /*0180*/  FFMA R7, R14, UR4, R6 ;  /* 0x000000040e077c23 */ /* 0x000fc80008000006 */
[----:B------:R-:W-:Y:S04]  /*0190*/  STG.E.64 desc[UR6][R10.64], R4 ;  /* 0x000000040a007986 */ /* 0x000fe8000c101b06 */
[----:B------:R-:W-:Y:S04]  /*01a0*/  STG.E desc[UR6][R10.64+0x8], R7 ;  /* 0x000008070a007986 */ /* 0x000fe8000c101906 */
[----:B------:R-:W-:Y:S01]  /*01b0*/  STG.E.128 desc[UR6][R2.64], R12 ;  /* 0x0000000c02007986 */ /* 0x000fe2000c101d06 */
[----:B------:R-:W-:Y:S05]  /*01c0*/  EXIT ;  /* 0x000000000000794d */ /* 0x000fea0003800000 */
.L_x_6:
        /* <DEDUP_REMOVED lines=11> */
.L_x_8:


//--------------------- .nv.shared._Z3accP6float4S0_ff --------------------------
	.section	.nv.shared._Z3accP6float4S0_ff,"aw",@nobits
	.sectionflags	@""
	.align	16
	.zero		1024


//--------------------- .nv.shared.reserved.0     --------------------------
	.section	.nv.shared.reserved.0,"aw",@nobits
	.weak		__nv_reservedSMEM_offset_0_alias
	.size		__nv_reservedSMEM_offset_0_alias, 0, 64
	.other		__nv_reservedSMEM_offset_0_alias,@"STO_CUDA_RESERVED_SHARED STV_DEFAULT"
__nv_reservedSMEM_offset_0_alias:
	.zero		0
	.zero		64


//--------------------- .nv.global                --------------------------
	.section	.nv.global,"aw",@nobits
	.align	8
.nv.global:
	.type		v,@object
	.size		v,(a - v)
v:
	.zero		8
	.type		a,@object
	.size		a,(r - a)
a:
	.zero		8
	.type		r,@object
	.size		r,(.L_1 - r)
r:
	.zero		8
.L_1:


//--------------------- .nv.shared._Z14leap_frog_1p_2P6float4S0_S0_f --------------------------
	.section	.nv.shared._Z14leap_frog_1p_2P6float4S0_S0_f,"aw",@nobits
	.sectionflags	@""
	.align	16
	.zero		1024


//--------------------- .nv.constant0._Z3accP6float4S0_ff --------------------------
	.section	.nv.constant0._Z3accP6float4S0_ff,"a",@progbits
	.sectionflags	@""
	.align	4
.nv.constant0._Z3accP6float4S0_ff:
	.zero		920


//--------------------- .nv.constant0._Z14leap_frog_1p_2P6float4S0_S0_f --------------------------
	.section	.nv.constant0._Z14leap_frog_1p_2P6float4S0_S0_f,"a",@progbits
	.sectionflags	@""
	.align	4
.nv.constant0._Z14leap_frog_1p_2P6float4S0_S0_f:
	.zero		924


//--------------------- SYMBOLS --------------------------

	.type		.nv.reservedSmem.offset0,@object
	.size		.nv.reservedSmem.offset0,0x4
	.type		.nv.reservedSmem.cap,@object
	.size		.nv.reservedSmem.cap,0x4
